	.target	sm_90a

	.elftype	@"ET_EXEC"


//--------------------- .note.nv.tkinfo           --------------------------
	.section	.note.nv.tkinfo,"",@"SHT_NOTE"
	.sectionflags	@"SHF_NOTE_NV_TKINFO"
	.tkinfo
        /*0018*/ 	.word	0x00000002
        /*0030*/ 	.string	""
        /*0030*/ 	.string	"ptxas"
        /*0030*/ 	.string	"Cuda compilation tools, release 13.0, V13.0.88"
        /*0030*/ 	.string	"Build cuda_13.0.r13.0/compiler.36424714_0"
        /*0030*/ 	.string	"-v  -suppress-debug-info  -lineinfo  -arch sm_90a "



//--------------------- .note.nv.cuinfo           --------------------------
	.section	.note.nv.cuinfo,"",@"SHT_NOTE"
	.sectionflags	@"SHF_NOTE_NV_CUINFO"
        /*0018*/ 	.short	0x0002
        /*001a*/ 	.short	0x005a
        /*001c*/ 	.short	0x0082
	.zero		2


//--------------------- .nv.info                  --------------------------
	.section	.nv.info,"",@"SHT_CUDA_INFO"
	.align	4


	//----- nvinfo : EIATTR_REGCOUNT
	.align		4
        /*0000*/ 	.byte	0x04, 0x2f
        /*0002*/ 	.short	(.L_1 - .L_0)
	.align		4
.L_0:
        /*0004*/ 	.word	index@(matmul_kernel)
        /*0008*/ 	.word	0x000000ff


	//----- nvinfo : EIATTR_FRAME_SIZE
	.align		4
.L_1:
        /*000c*/ 	.byte	0x04, 0x11
        /*000e*/ 	.short	(.L_3 - .L_2)
	.align		4
.L_2:
        /*0010*/ 	.word	index@(matmul_kernel)
        /*0014*/ 	.word	0x00000000


	//----- nvinfo : EIATTR_MIN_STACK_SIZE
	.align		4
.L_3:
        /*0018*/ 	.byte	0x04, 0x12
        /*001a*/ 	.short	(.L_5 - .L_4)
	.align		4
.L_4:
        /*001c*/ 	.word	index@(matmul_kernel)
        /*0020*/ 	.word	0x00000000
.L_5:


//--------------------- .nv.compat                --------------------------
	.section	.nv.compat,"",@"SHT_CUDA_COMPAT_INFO"
	.align	4
        /*0000*/ 	.byte	0x02, 0x09, 0x01, 0x00, 0x02, 0x02, 0x04, 0x00, 0x02, 0x05, 0x05, 0x00, 0x03, 0x07, 0x01, 0x01
        /*0010*/ 	.byte	0x02, 0x03, 0x00, 0x00, 0x02, 0x06, 0x01, 0x00, 0x04, 0x0b, 0x08, 0x00, 0x00, 0x00, 0x00, 0x00
        /*0020*/ 	.byte	0x00, 0x00, 0x00, 0x00


//--------------------- .nv.info.matmul_kernel    --------------------------
	.section	.nv.info.matmul_kernel,"",@"SHT_CUDA_INFO"
	.sectionflags	@""
	.align	4


	//----- nvinfo : EIATTR_CUDA_API_VERSION
	.align		4
        /*0000*/ 	.byte	0x04, 0x37
        /*0002*/ 	.short	(.L_7 - .L_6)
.L_6:
        /*0004*/ 	.word	0x00000082


	//----- nvinfo : EIATTR_KPARAM_INFO
	.align		4
.L_7:
        /*0008*/ 	.byte	0x04, 0x17
        /*000a*/ 	.short	(.L_9 - .L_8)
.L_8:
        /*000c*/ 	.word	0x00000000
        /*0010*/ 	.short	0x000d
        /*0012*/ 	.short	0x0048
        /*0014*/ 	.byte	0x00, 0xf4, 0x21, 0x00


	//----- nvinfo : EIATTR_KPARAM_INFO
	.align		4
.L_9:
        /*0018*/ 	.byte	0x04, 0x17
        /*001a*/ 	.short	(.L_11 - .L_10)
.L_10:
        /*001c*/ 	.word	0x00000000
        /*0020*/ 	.short	0x000c
        /*0022*/ 	.short	0x0040
        /*0024*/ 	.byte	0x00, 0xf4, 0x21, 0x00


	//----- nvinfo : EIATTR_KPARAM_INFO
	.align		4
.L_11:
        /*0028*/ 	.byte	0x04, 0x17
        /*002a*/ 	.short	(.L_13 - .L_12)
.L_12:
        /*002c*/ 	.word	0x00000000
        /*0030*/ 	.short	0x000b
        /*0032*/ 	.short	0x0038
        /*0034*/ 	.byte	0x00, 0xf0, 0x11, 0x00


	//----- nvinfo : EIATTR_KPARAM_INFO
	.align		4
.L_13:
        /*0038*/ 	.byte	0x04, 0x17
        /*003a*/ 	.short	(.L_15 - .L_14)
.L_14:
        /*003c*/ 	.word	0x00000000
        /*0040*/ 	.short	0x000a
        /*0042*/ 	.short	0x0034
        /*0044*/ 	.byte	0x00, 0xf0, 0x11, 0x00


	//----- nvinfo : EIATTR_KPARAM_INFO
	.align		4
.L_15:
        /*0048*/ 	.byte	0x04, 0x17
        /*004a*/ 	.short	(.L_17 - .L_16)
.L_16:
        /*004c*/ 	.word	0x00000000
        /*0050*/ 	.short	0x0009
        /*0052*/ 	.short	0x0030
        /*0054*/ 	.byte	0x00, 0xf0, 0x11, 0x00


	//----- nvinfo : EIATTR_KPARAM_INFO
	.align		4
.L_17:
        /*0058*/ 	.byte	0x04, 0x17
        /*005a*/ 	.short	(.L_19 - .L_18)
.L_18:
        /*005c*/ 	.word	0x00000000
        /*0060*/ 	.short	0x0008
        /*0062*/ 	.short	0x002c
        /*0064*/ 	.byte	0x00, 0xf0, 0x11, 0x00


	//----- nvinfo : EIATTR_KPARAM_INFO
	.align		4
.L_19:
        /*0068*/ 	.byte	0x04, 0x17
        /*006a*/ 	.short	(.L_21 - .L_20)
.L_20:
        /*006c*/ 	.word	0x00000000
        /*0070*/ 	.short	0x0007
        /*0072*/ 	.short	0x0028
        /*0074*/ 	.byte	0x00, 0xf0, 0x11, 0x00


	//----- nvinfo : EIATTR_KPARAM_INFO
	.align		4
.L_21:
        /*0078*/ 	.byte	0x04, 0x17
        /*007a*/ 	.short	(.L_23 - .L_22)
.L_22:
        /*007c*/ 	.word	0x00000000
        /*0080*/ 	.short	0x0006
        /*0082*/ 	.short	0x0024
        /*0084*/ 	.byte	0x00, 0xf0, 0x11, 0x00


	//----- nvinfo : EIATTR_KPARAM_INFO
	.align		4
.L_23:
        /*0088*/ 	.byte	0x04, 0x17
        /*008a*/ 	.short	(.L_25 - .L_24)
.L_24:
        /*008c*/ 	.word	0x00000000
        /*0090*/ 	.short	0x0005
        /*0092*/ 	.short	0x0020
        /*0094*/ 	.byte	0x00, 0xf0, 0x11, 0x00


	//----- nvinfo : EIATTR_KPARAM_INFO
	.align		4
.L_25:
        /*0098*/ 	.byte	0x04, 0x17
        /*009a*/ 	.short	(.L_27 - .L_26)
.L_26:
        /*009c*/ 	.word	0x00000000
        /*00a0*/ 	.short	0x0004
        /*00a2*/ 	.short	0x001c
        /*00a4*/ 	.byte	0x00, 0xf0, 0x11, 0x00


	//----- nvinfo : EIATTR_KPARAM_INFO
	.align		4
.L_27:
        /*00a8*/ 	.byte	0x04, 0x17
        /*00aa*/ 	.short	(.L_29 - .L_28)
.L_28:
        /*00ac*/ 	.word	0x00000000
        /*00b0*/ 	.short	0x0003
        /*00b2*/ 	.short	0x0018
        /*00b4*/ 	.byte	0x00, 0xf0, 0x11, 0x00


	//----- nvinfo : EIATTR_KPARAM_INFO
	.align		4
.L_29:
        /*00b8*/ 	.byte	0x04, 0x17
        /*00ba*/ 	.short	(.L_31 - .L_30)
.L_30:
        /*00bc*/ 	.word	0x00000000
        /*00c0*/ 	.short	0x0002
        /*00c2*/ 	.short	0x0010
        /*00c4*/ 	.byte	0x00, 0xf4, 0x21, 0x00


	//----- nvinfo : EIATTR_KPARAM_INFO
	.align		4
.L_31:
        /*00c8*/ 	.byte	0x04, 0x17
        /*00ca*/ 	.short	(.L_33 - .L_32)
.L_32:
        /*00cc*/ 	.word	0x00000000
        /*00d0*/ 	.short	0x0001
        /*00d2*/ 	.short	0x0008
        /*00d4*/ 	.byte	0x00, 0xf4, 0x21, 0x00


	//----- nvinfo : EIATTR_KPARAM_INFO
	.align		4
.L_33:
        /*00d8*/ 	.byte	0x04, 0x17
        /*00da*/ 	.short	(.L_35 - .L_34)
.L_34:
        /*00dc*/ 	.word	0x00000000
        /*00e0*/ 	.short	0x0000
        /*00e2*/ 	.short	0x0000
        /*00e4*/ 	.byte	0x00, 0xf4, 0x21, 0x00


	//----- nvinfo : EIATTR_EXPLICIT_CLUSTER
	.align		4
.L_35:
        /*00e8*/ 	.byte	0x01, 0x3e
	.zero		2


	//----- nvinfo : EIATTR_CTA_PER_CLUSTER
	.align		4
        /*00ec*/ 	.byte	0x04, 0x3d
        /*00ee*/ 	.short	(.L_37 - .L_36)
.L_36:
        /*00f0*/ 	.word	0x00000004
        /*00f4*/ 	.word	0x00000001
        /*00f8*/ 	.word	0x00000001


	//----- nvinfo : EIATTR_SPARSE_MMA_MASK
	.align		4
.L_37:
        /*00fc*/ 	.byte	0x03, 0x50
        /*00fe*/ 	.short	0x0000


	//----- nvinfo : EIATTR_MAXREG_COUNT
	.align		4
        /*0100*/ 	.byte	0x03, 0x1b
        /*0102*/ 	.short	0x00ff


	//----- nvinfo : EIATTR_NUM_BARRIERS
	.align		4
        /*0104*/ 	.byte	0x02, 0x4c
        /*0106*/ 	.byte	0x01
	.zero		1


	//----- nvinfo : EIATTR_MERCURY_ISA_VERSION
	.align		4
        /*0108*/ 	.byte	0x03, 0x5f
        /*010a*/ 	.short	0x0101


	//----- nvinfo : EIATTR_EXIT_INSTR_OFFSETS
	.align		4
        /*010c*/ 	.byte	0x04, 0x1c
        /*010e*/ 	.short	(.L_39 - .L_38)


	//   ....[0]....
.L_38:
        /*0110*/ 	.word	0x000078b0


	//   ....[1]....
        /*0114*/ 	.word	0x000078e0


	//----- nvinfo : EIATTR_REQNTID
	.align		4
.L_39:
        /*0118*/ 	.byte	0x04, 0x10
        /*011a*/ 	.short	(.L_41 - .L_40)
.L_40:
        /*011c*/ 	.word	0x00000080
        /*0120*/ 	.word	0x00000001
        /*0124*/ 	.word	0x00000001


	//----- nvinfo : EIATTR_CBANK_PARAM_SIZE
	.align		4
.L_41:
        /*0128*/ 	.byte	0x03, 0x19
        /*012a*/ 	.short	0x0050


	//----- nvinfo : EIATTR_PARAM_CBANK
	.align		4
        /*012c*/ 	.byte	0x04, 0x0a
        /*012e*/ 	.short	(.L_43 - .L_42)
	.align		4
.L_42:
        /*0130*/ 	.word	index@(.nv.constant0.matmul_kernel)
        /*0134*/ 	.short	0x0210
        /*0136*/ 	.short	0x0050


	//----- nvinfo : EIATTR_SW_WAR
	.align		4
.L_43:
        /*0138*/ 	.byte	0x04, 0x36
        /*013a*/ 	.short	(.L_45 - .L_44)
.L_44:
        /*013c*/ 	.word	0x00000008
.L_45:


//--------------------- .nv.callgraph             --------------------------
	.section	.nv.callgraph,"",@"SHT_CUDA_CALLGRAPH"
	.align	4
	.sectionentsize	8
	.align		4
        /*0000*/ 	.word	0x00000000
	.align		4
        /*0004*/ 	.word	0xffffffff
	.align		4
        /*0008*/ 	.word	0x00000000
	.align		4
        /*000c*/ 	.word	0xfffffffe
	.align		4
        /*0010*/ 	.word	0x00000000
	.align		4
        /*0014*/ 	.word	0xfffffffd
	.align		4
        /*0018*/ 	.word	0x00000000
	.align		4
        /*001c*/ 	.word	0xfffffffc


//--------------------- .text.matmul_kernel       --------------------------
	.section	.text.matmul_kernel,"ax",@progbits
	.align	128
        .global         matmul_kernel
        .type           matmul_kernel,@function
        .size           matmul_kernel,(.L_x_3 - matmul_kernel)
        .other          matmul_kernel,@"STO_CUDA_ENTRY STV_DEFAULT"
matmul_kernel:
.text.matmul_kernel:
[----:B------:R-:W-:Y:S08]  /*0000*/  LDC R1, c[0x0][0x28] ;  /* 0x00000a00ff017b82 */ /* 0x000ff00000000800 */
[----:B------:R-:W0:Y:S01]  /*0010*/  LDC.64 R14, c[0x0][0x228] ;  /* 0x00008a00ff0e7b82 */ /* 0x000e220000000a00 */
[----:B------:R-:W1:Y:S01]  /*0020*/  S2R R12, SR_CgaCtaId ;  /* 0x00000000000c7919 */ /* 0x000e620000008800 */
[----:B------:R-:W-:Y:S01]  /*0030*/  ULDC.64 UR14, c[0x0][0x208] ;  /* 0x00008200000e7ab9 */ /* 0x000fe20000000a00 */
[----:B------:R-:W-:-:S02]  /*0040*/  CS2R R28, SRZ ;  /* 0x00000000001c7805 */ /* 0x000fc4000001ff00 */
[----:B------:R-:W-:Y:S01]  /*0050*/  CS2R R30, SRZ ;  /* 0x00000000001e7805 */ /* 0x000fe2000001ff00 */
[----:B------:R-:W2:Y:S01]  /*0060*/  S2R R88, SR_TID.X ;  /* 0x0000000000587919 */ /* 0x000ea20000002100 */
[----:B------:R-:W-:Y:S02]  /*0070*/  CS2R R32, SRZ ;  /* 0x0000000000207805 */ /* 0x000fe4000001ff00 */
[----:B------:R-:W-:Y:S01]  /*0080*/  CS2R R34, SRZ ;  /* 0x0000000000227805 */ /* 0x000fe2000001ff00 */
[----:B------:R-:W3:Y:S01]  /*0090*/  S2UR UR4, SR_CTAID.X ;  /* 0x00000000000479c3 */ /* 0x000ee20000002500 */
[----:B------:R-:W-:Y:S02]  /*00a0*/  CS2R R36, SRZ ;  /* 0x0000000000247805 */ /* 0x000fe4000001ff00 */
[----:B------:R-:W-:Y:S02]  /*00b0*/  CS2R R38, SRZ ;  /* 0x0000000000267805 */ /* 0x000fe4000001ff00 */
[----:B------:R-:W-:-:S02]  /*00c0*/  CS2R R40, SRZ ;  /* 0x0000000000287805 */ /* 0x000fc4000001ff00 */
[----:B------:R-:W-:Y:S02]  /*00d0*/  CS2R R42, SRZ ;  /* 0x00000000002a7805 */ /* 0x000fe4000001ff00 */
[----:B------:R-:W-:Y:S02]  /*00e0*/  CS2R R44, SRZ ;  /* 0x00000000002c7805 */ /* 0x000fe4000001ff00 */
[----:B------:R-:W-:Y:S02]  /*00f0*/  CS2R R46, SRZ ;  /* 0x00000000002e7805 */ /* 0x000fe4000001ff00 */
[----:B------:R-:W-:Y:S02]  /*0100*/  CS2R R48, SRZ ;  /* 0x0000000000307805 */ /* 0x000fe4000001ff00 */
[----:B------:R-:W-:Y:S02]  /*0110*/  CS2R R50, SRZ ;  /* 0x0000000000327805 */ /* 0x000fe4000001ff00 */
[----:B------:R-:W-:-:S02]  /*0120*/  CS2R R52, SRZ ;  /* 0x0000000000347805 */ /* 0x000fc4000001ff00 */
[----:B------:R-:W-:Y:S01]  /*0130*/  CS2R R54, SRZ ;  /* 0x0000000000367805 */ /* 0x000fe2000001ff00 */
[----:B0-----:R-:W-:-:S05]  /*0140*/  VIADD R0, R15, 0x7f ;  /* 0x0000007f0f007836 */ /* 0x001fca0000000000 */
[----:B------:R-:W-:Y:S02]  /*0150*/  SHF.R.S32.HI R3, RZ, 0x1f, R0 ;  /* 0x0000001fff037819 */ /* 0x000fe40000011400 */
[----:B---3--:R-:W-:Y:S01]  /*0160*/  I2FP.F32.U32 R5, UR4 ;  /* 0x0000000400057c45 */ /* 0x008fe20008201000 */
[----:B------:R-:W-:Y:S01]  /*0170*/  ULDC UR4, c[0x0][0x150] ;  /* 0x0000540000047ab9 */ /* 0x000fe20000000800 */
[----:B------:R-:W-:-:S03]  /*0180*/  LEA.HI R3, R3, R0, RZ, 0x7 ;  /* 0x0000000003037211 */ /* 0x000fc600078f38ff */
[----:B------:R-:W-:Y:S01]  /*0190*/  FMUL R5, R5, UR4 ;  /* 0x0000000405057c20 */ /* 0x000fe20008400000 */
[----:B------:R-:W-:Y:S02]  /*01a0*/  SHF.R.S32.HI R3, RZ, 0x7, R3 ;  /* 0x00000007ff037819 */ /* 0x000fe40000011403 */
[----:B--2---:R-:W-:Y:S02]  /*01b0*/  LOP3.LUT R227, R88, 0x7f, RZ, 0xc0, !PT ;  /* 0x0000007f58e37812 */ /* 0x004fe400078ec0ff */
[----:B-1----:R-:W-:Y:S01]  /*01c0*/  R2UR UR4, R12 ;  /* 0x000000000c0472ca */ /* 0x002fe200000e0000 */
[----:B------:R-:W-:Y:S01]  /*01d0*/  IMAD.SHL.U32 R4, R3, 0x8, RZ ;  /* 0x0000000803047824 */ /* 0x000fe200078e00ff */
[----:B------:R-:W0:Y:S04]  /*01e0*/  F2I.U32.TRUNC.NTZ R5, R5 ;  /* 0x0000000500057305 */ /* 0x000e28000020f000 */
[----:B------:R-:W-:-:S04]  /*01f0*/  IABS R7, R4 ;  /* 0x0000000400077213 */ /* 0x000fc80000000000 */
[----:B------:R-:W1:Y:S01]  /*0200*/  I2F.RP R0, R7 ;  /* 0x0000000700007306 */ /* 0x000e620000209400 */
[----:B0-----:R-:W-:-:S07]  /*0210*/  IABS R11, R5 ;  /* 0x00000005000b7213 */ /* 0x001fce0000000000 */
[----:B-1----:R-:W0:Y:S02]  /*0220*/  MUFU.RCP R0, R0 ;  /* 0x0000000000007308 */ /* 0x002e240000001000 */
[----:B0-----:R-:W-:Y:S01]  /*0230*/  VIADD R2, R0, 0xffffffe ;  /* 0x0ffffffe00027836 */ /* 0x001fe20000000000 */
[----:B------:R-:W-:-:S05]  /*0240*/  IABS R0, R4 ;  /* 0x0000000400007213 */ /* 0x000fca0000000000 */
[----:B------:R0:W1:Y:S01]  /*0250*/  F2I.FTZ.U32.TRUNC.NTZ R3, R2 ;  /* 0x0000000200037305 */ /* 0x000062000021f000 */
[----:B------:R-:W-:Y:S02]  /*0260*/  IMAD.MOV R0, RZ, RZ, -R0 ;  /* 0x000000ffff007224 */ /* 0x000fe400078e0a00 */
[----:B0-----:R-:W-:Y:S02]  /*0270*/  IMAD.MOV.U32 R2, RZ, RZ, RZ ;  /* 0x000000ffff027224 */ /* 0x001fe400078e00ff */
[----:B-1----:R-:W-:-:S04]  /*0280*/  IMAD.MOV R6, RZ, RZ, -R3 ;  /* 0x000000ffff067224 */ /* 0x002fc800078e0a03 */
[----:B------:R-:W-:-:S04]  /*0290*/  IMAD R9, R6, R7, RZ ;  /* 0x0000000706097224 */ /* 0x000fc800078e02ff */
[----:B------:R-:W-:-:S06]  /*02a0*/  IMAD.HI.U32 R2, R3, R9, R2 ;  /* 0x0000000903027227 */ /* 0x000fcc00078e0002 */
[----:B------:R-:W-:-:S04]  /*02b0*/  IMAD.HI.U32 R2, R2, R11, RZ ;  /* 0x0000000b02027227 */ /* 0x000fc800078e00ff */
[----:B------:R-:W-:-:S05]  /*02c0*/  IMAD R0, R2, R0, R11 ;  /* 0x0000000002007224 */ /* 0x000fca00078e020b */
[----:B------:R-:W-:-:S13]  /*02d0*/  ISETP.GT.U32.AND P1, PT, R7, R0, PT ;  /* 0x000000000700720c */ /* 0x000fda0003f24070 */
[----:B------:R-:W-:Y:S02]  /*02e0*/  @!P1 IMAD.IADD R0, R0, 0x1, -R7 ;  /* 0x0000000100009824 */ /* 0x000fe400078e0a07 */
[----:B------:R-:W-:Y:S01]  /*02f0*/  @!P1 VIADD R2, R2, 0x1 ;  /* 0x0000000102029836 */ /* 0x000fe20000000000 */
[----:B------:R-:W-:Y:S02]  /*0300*/  ISETP.NE.AND P1, PT, R4, RZ, PT ;  /* 0x000000ff0400720c */ /* 0x000fe40003f25270 */
[----:B------:R-:W-:Y:S02]  /*0310*/  ISETP.GE.U32.AND P0, PT, R0, R7, PT ;  /* 0x000000070000720c */ /* 0x000fe40003f06070 */
[----:B------:R-:W-:-:S04]  /*0320*/  LOP3.LUT R0, R5, R4, RZ, 0x3c, !PT ;  /* 0x0000000405007212 */ /* 0x000fc800078e3cff */
[----:B------:R-:W-:Y:S01]  /*0330*/  ISETP.GE.AND P2, PT, R0, RZ, PT ;  /* 0x000000ff0000720c */ /* 0x000fe20003f46270 */
[----:B------:R-:W-:-:S05]  /*0340*/  VIADD R0, R14, 0xff ;  /* 0x000000ff0e007836 */ /* 0x000fca0000000000 */
[----:B------:R-:W-:Y:S01]  /*0350*/  SHF.R.S32.HI R3, RZ, 0x1f, R0 ;  /* 0x0000001fff037819 */ /* 0x000fe20000011400 */
[----:B------:R-:W-:-:S03]  /*0360*/  @P0 VIADD R2, R2, 0x1 ;  /* 0x0000000102020836 */ /* 0x000fc60000000000 */
[----:B------:R-:W-:-:S03]  /*0370*/  LEA.HI R3, R3, R0, RZ, 0x8 ;  /* 0x0000000003037211 */ /* 0x000fc600078f40ff */
[----:B------:R-:W-:Y:S01]  /*0380*/  @!P2 IMAD.MOV R2, RZ, RZ, -R2 ;  /* 0x000000ffff02a224 */ /* 0x000fe200078e0a02 */
[----:B------:R-:W-:-:S05]  /*0390*/  @!P1 LOP3.LUT R2, RZ, R4, RZ, 0x33, !PT ;  /* 0x00000004ff029212 */ /* 0x000fca00078e33ff */
[----:B------:R-:W-:Y:S02]  /*03a0*/  IMAD.SHL.U32 R8, R2, 0x8, RZ ;  /* 0x0000000802087824 */ /* 0x000fe400078e00ff */
[----:B------:R-:W-:-:S03]  /*03b0*/  IMAD.MOV R2, RZ, RZ, -R2 ;  /* 0x000000ffff027224 */ /* 0x000fc600078e0a02 */
[----:B------:R-:W-:Y:S01]  /*03c0*/  LEA.HI.SX32 R3, R3, -R8, 0x18 ;  /* 0x8000000803037211 */ /* 0x000fe200078fc2ff */
[----:B------:R-:W-:-:S03]  /*03d0*/  IMAD R4, R4, R2, R5 ;  /* 0x0000000204047224 */ /* 0x000fc600078e0205 */
[----:B------:R-:W-:Y:S02]  /*03e0*/  VIMNMX R11, R3, 0x8, PT ;  /* 0x00000008030b7848 */ /* 0x000fe40003fe0100 */
[----:B------:R-:W-:Y:S02]  /*03f0*/  IABS R9, R4 ;  /* 0x0000000400097213 */ /* 0x000fe40000000000 */
[----:B------:R-:W-:-:S04]  /*0400*/  IABS R7, R11 ;  /* 0x0000000b00077213 */ /* 0x000fc80000000000 */
[----:B------:R-:W0:Y:S08]  /*0410*/  I2F.RP R0, R7 ;  /* 0x0000000700007306 */ /* 0x000e300000209400 */
[----:B0-----:R-:W0:Y:S02]  /*0420*/  MUFU.RCP R0, R0 ;  /* 0x0000000000007308 */ /* 0x001e240000001000 */
[----:B0-----:R-:W-:-:S06]  /*0430*/  VIADD R3, R0, 0xffffffe ;  /* 0x0ffffffe00037836 */ /* 0x001fcc0000000000 */
[----:B------:R-:W0:Y:S02]  /*0440*/  F2I.FTZ.U32.TRUNC.NTZ R3, R3 ;  /* 0x0000000300037305 */ /* 0x000e24000021f000 */
[----:B0-----:R-:W-:-:S04]  /*0450*/  IMAD.MOV R6, RZ, RZ, -R3 ;  /* 0x000000ffff067224 */ /* 0x001fc800078e0a03 */
[----:B------:R-:W-:Y:S01]  /*0460*/  IMAD.MOV.U32 R2, RZ, RZ, R6 ;  /* 0x000000ffff027224 */ /* 0x000fe200078e0006 */
[----:B------:R-:W-:-:S03]  /*0470*/  IABS R6, R11 ;  /* 0x0000000b00067213 */ /* 0x000fc60000000000 */
[----:B------:R-:W-:Y:S02]  /*0480*/  IMAD R5, R2, R7, RZ ;  /* 0x0000000702057224 */ /* 0x000fe400078e02ff */
[----:B------:R-:W-:Y:S02]  /*0490*/  IMAD.MOV.U32 R2, RZ, RZ, RZ ;  /* 0x000000ffff027224 */ /* 0x000fe400078e00ff */
[----:B------:R-:W-:Y:S02]  /*04a0*/  IMAD.MOV R0, RZ, RZ, -R6 ;  /* 0x000000ffff007224 */ /* 0x000fe400078e0a06 */
[----:B------:R-:W-:-:S04]  /*04b0*/  IMAD.HI.U32 R2, R3, R5, R2 ;  /* 0x0000000503027227 */ /* 0x000fc800078e0002 */
[----:B------:R-:W-:Y:S02]  /*04c0*/  IMAD.SHL.U32 R6, R12, 0x40, RZ ;  /* 0x000000400c067824 */ /* 0x000fe400078e00ff */
[----:B------:R-:W-:-:S03]  /*04d0*/  IMAD.HI.U32 R2, R2, R9, RZ ;  /* 0x0000000902027227 */ /* 0x000fc600078e00ff */
[----:B------:R-:W-:Y:S01]  /*04e0*/  LOP3.LUT R3, R6, 0x80, RZ, 0xc0, !PT ;  /* 0x0000008006037812 */ /* 0x000fe200078ec0ff */
[----:B------:R-:W-:-:S05]  /*04f0*/  IMAD R0, R2, R0, R9 ;  /* 0x0000000002007224 */ /* 0x000fca00078e0209 */
[----:B------:R-:W-:-:S13]  /*0500*/  ISETP.GT.U32.AND P1, PT, R7, R0, PT ;  /* 0x000000000700720c */ /* 0x000fda0003f24070 */
[----:B------:R-:W-:Y:S02]  /*0510*/  @!P1 IMAD.IADD R0, R0, 0x1, -R7 ;  /* 0x0000000100009824 */ /* 0x000fe400078e0a07 */
[----:B------:R-:W-:Y:S01]  /*0520*/  @!P1 VIADD R2, R2, 0x1 ;  /* 0x0000000102029836 */ /* 0x000fe20000000000 */
[----:B------:R-:W-:Y:S02]  /*0530*/  ISETP.NE.AND P1, PT, R11, RZ, PT ;  /* 0x000000ff0b00720c */ /* 0x000fe40003f25270 */
[----:B------:R-:W-:Y:S02]  /*0540*/  ISETP.GE.U32.AND P0, PT, R0, R7, PT ;  /* 0x000000070000720c */ /* 0x000fe40003f06070 */
[----:B------:R-:W-:-:S04]  /*0550*/  LOP3.LUT R0, R4, R11, RZ, 0x3c, !PT ;  /* 0x0000000b04007212 */ /* 0x000fc800078e3cff */
[----:B------:R-:W-:-:S07]  /*0560*/  ISETP.GE.AND P2, PT, R0, RZ, PT ;  /* 0x000000ff0000720c */ /* 0x000fce0003f46270 */
[----:B------:R-:W-:-:S06]  /*0570*/  @P0 VIADD R2, R2, 0x1 ;  /* 0x0000000102020836 */ /* 0x000fcc0000000000 */
[----:B------:R-:W-:Y:S01]  /*0580*/  @!P2 IMAD.MOV R2, RZ, RZ, -R2 ;  /* 0x000000ffff02a224 */ /* 0x000fe200078e0a02 */
[----:B------:R-:W-:-:S05]  /*0590*/  @!P1 LOP3.LUT R2, RZ, R11, RZ, 0x33, !PT ;  /* 0x0000000bff029212 */ /* 0x000fca00078e33ff */
[----:B------:R-:W-:Y:S02]  /*05a0*/  IMAD.MOV R0, RZ, RZ, -R2 ;  /* 0x000000ffff007224 */ /* 0x000fe400078e0a02 */
[----:B------:R-:W-:Y:S02]  /*05b0*/  IMAD.SHL.U32 R228, R2, 0x80, RZ ;  /* 0x0000008002e47824 */ /* 0x000fe400078e00ff */
[----:B------:R-:W-:Y:S01]  /*05c0*/  IMAD R0, R11, R0, R4 ;  /* 0x000000000b007224 */ /* 0x000fe200078e0204 */
[----:B------:R-:W-:Y:S02]  /*05d0*/  MOV R4, 0x400 ;  /* 0x0000040000047802 */ /* 0x000fe40000000f00 */
[----:B------:R-:W-:Y:S01]  /*05e0*/  CS2R R10, SRZ ;  /* 0x00000000000a7805 */ /* 0x000fe2000001ff00 */
[----:B------:R-:W-:Y:S01]  /*05f0*/  IMAD.IADD R0, R8, 0x1, R0 ;  /* 0x0000000108007824 */ /* 0x000fe200078e0200 */
[----:B------:R-:W-:Y:S02]  /*0600*/  R2UR UR12, R4 ;  /* 0x00000000040c72ca */ /* 0x000fe400000e0000 */
[----:B------:R-:W-:Y:S01]  /*0610*/  CS2R R8, SRZ ;  /* 0x0000000000087805 */ /* 0x000fe2000001ff00 */
[----:B------:R-:W-:-:S02]  /*0620*/  IMAD R0, R0, 0x100, R3 ;  /* 0x0000010000007824 */ /* 0x000fc400078e0203 */
[----:B------:R-:W0:Y:S02]  /*0630*/  LDC R3, c[0x0][0x230] ;  /* 0x00008c00ff037b82 */ /* 0x000e240000000800 */
[----:B------:R-:W-:-:S06]  /*0640*/  IMAD.IADD R227, R227, 0x1, R0 ;  /* 0x00000001e3e37824 */ /* 0x000fcc00078e0200 */
[----:B------:R-:W-:Y:S01]  /*0650*/  ULEA UR12, UR4, UR12, 0x18 ;  /* 0x0000000c040c7291 */ /* 0x000fe2000f8ec03f */
[----:B0-----:R-:W-:-:S05]  /*0660*/  VIADD R0, R3, 0x3f ;  /* 0x0000003f03007836 */ /* 0x001fca0000000000 */
[----:B------:R-:W-:-:S13]  /*0670*/  ISETP.GE.AND P0, PT, R0, 0x40, PT ;  /* 0x000000400000780c */ /* 0x000fda0003f06270 */
[----:B------:R-:W-:Y:S05]  /*0680*/  @!P0 BRA `(.L_x_0) ;  /* 0x0000005400388947 */ /* 0x000fea0003800000 */
[----:B------:R-:W-:Y:S01]  /*0690*/  IABS R17, R14 ;  /* 0x0000000e00117213 */ /* 0x000fe20000000000 */
[----:B------:R-:W-:Y:S01]  /*06a0*/  ULDC UR4, c[0x0][0x234] ;  /* 0x00008d0000047ab9 */ /* 0x000fe20000000800 */
[----:B------:R-:W-:Y:S01]  /*06b0*/  IABS R3, R15 ;  /* 0x0000000f00037213 */ /* 0x000fe20000000000 */
[----:B------:R-:W-:Y:S01]  /*06c0*/  ULDC.64 UR16, c[0x0][0x210] ;  /* 0x0000840000107ab9 */ /* 0x000fe20000000a00 */
[----:B------:R-:W0:Y:S01]  /*06d0*/  I2F.RP R2, R17 ;  /* 0x0000001100027306 */ /* 0x000e220000209400 */
[----:B------:R-:W-:Y:S01]  /*06e0*/  SHF.R.U32.HI R11, RZ, 0x6, R88 ;  /* 0x00000006ff0b7819 */ /* 0x000fe20000011658 */
[----:B------:R-:W1:Y:S01]  /*06f0*/  LDC R230, c[0x0][0x238] ;  /* 0x00008e00ffe67b82 */ /* 0x000e620000000800 */
[----:B------:R-:W-:Y:S02]  /*0700*/  LOP3.LUT R13, R88, 0x40, RZ, 0xc0, !PT ;  /* 0x00000040580d7812 */ /* 0x000fe400078ec0ff */
[----:B------:R-:W-:Y:S02]  /*0710*/  CS2R R70, SRZ ;  /* 0x0000000000467805 */ /* 0x000fe4000001ff00 */
[----:B------:R-:W-:-:S02]  /*0720*/  SGXT.U32 R11, R11, 0x1 ;  /* 0x000000010b0b781a */ /* 0x000fc40000000000 */
[----:B------:R-:W-:Y:S02]  /*0730*/  CS2R R72, SRZ ;  /* 0x0000000000487805 */ /* 0x000fe4000001ff00 */
[----:B------:R-:W-:Y:S01]  /*0740*/  ISETP.GE.AND P4, PT, R227, RZ, PT ;  /* 0x000000ffe300720c */ /* 0x000fe20003f86270 */
[----:B------:R-:W2:Y:S01]  /*0750*/  I2F.RP R8, R3 ;  /* 0x0000000300087306 */ /* 0x000ea20000209400 */
[----:B------:R-:W-:Y:S02]  /*0760*/  LOP3.LUT R11, R11, 0x40, R6, 0xf8, !PT ;  /* 0x000000400b0b7812 */ /* 0x000fe400078ef806 */
[----:B------:R-:W-:Y:S02]  /*0770*/  CS2R R74, SRZ ;  /* 0x00000000004a7805 */ /* 0x000fe4000001ff00 */
[----:B------:R-:W-:Y:S02]  /*0780*/  ISETP.NE.AND P2, PT, R14, RZ, PT ;  /* 0x000000ff0e00720c */ /* 0x000fe40003f45270 */
[----:B------:R-:W-:-:S02]  /*0790*/  CS2R R76, SRZ ;  /* 0x00000000004c7805 */ /* 0x000fc4000001ff00 */
[----:B------:R-:W-:Y:S02]  /*07a0*/  LOP3.LUT R23, R228, R11, RZ, 0xfc, !PT ;  /* 0x0000000be4177212 */ /* 0x000fe400078efcff */
[----:B------:R-:W-:Y:S02]  /*07b0*/  CS2R R78, SRZ ;  /* 0x00000000004e7805 */ /* 0x000fe4000001ff00 */
[----:B------:R-:W-:Y:S01]  /*07c0*/  CS2R R80, SRZ ;  /* 0x0000000000507805 */ /* 0x000fe2000001ff00 */
[----:B0-----:R-:W0:Y:S01]  /*07d0*/  MUFU.RCP R2, R2 ;  /* 0x0000000200027308 */ /* 0x001e220000001000 */
[C---:B------:R-:W-:Y:S02]  /*07e0*/  LOP3.LUT R20, R23.reuse, 0x34, RZ, 0xfc, !PT ;  /* 0x0000003417147812 */ /* 0x040fe400078efcff */
[----:B------:R-:W-:Y:S02]  /*07f0*/  CS2R R82, SRZ ;  /* 0x0000000000527805 */ /* 0x000fe4000001ff00 */
[----:B------:R-:W-:-:S02]  /*0800*/  LOP3.LUT R25, R23, 0x2c, RZ, 0xfc, !PT ;  /* 0x0000002c17197812 */ /* 0x000fc400078efcff */
[----:B------:R-:W-:Y:S02]  /*0810*/  CS2R R84, SRZ ;  /* 0x0000000000547805 */ /* 0x000fe4000001ff00 */
[----:B------:R-:W-:Y:S02]  /*0820*/  IABS R18, R20 ;  /* 0x0000001400127213 */ /* 0x000fe40000000000 */
[----:B------:R-:W-:Y:S02]  /*0830*/  CS2R R86, SRZ ;  /* 0x0000000000567805 */ /* 0x000fe4000001ff00 */
[----:B------:R-:W-:Y:S01]  /*0840*/  IABS R26, R25 ;  /* 0x00000019001a7213 */ /* 0x000fe20000000000 */
[----:B--2---:R-:W2:Y:S01]  /*0850*/  MUFU.RCP R8, R8 ;  /* 0x0000000800087308 */ /* 0x004ea20000001000 */
[C---:B------:R-:W-:Y:S01]  /*0860*/  LOP3.LUT R27, R23.reuse, 0xc, RZ, 0xfc, !PT ;  /* 0x0000000c171b7812 */ /* 0x040fe200078efcff */
[C---:B-1----:R-:W-:Y:S01]  /*0870*/  IMAD.SHL.U32 R229, R230.reuse, 0x40, RZ ;  /* 0x00000040e6e57824 */ /* 0x042fe200078e00ff */
[C---:B------:R-:W-:Y:S01]  /*0880*/  LOP3.LUT R29, R23.reuse, 0xa, RZ, 0xfc, !PT ;  /* 0x0000000a171d7812 */ /* 0x040fe200078efcff */
[C---:B------:R-:W-:Y:S01]  /*0890*/  IMAD R252, R230.reuse, 0x17, RZ ;  /* 0x00000017e6fc7824 */ /* 0x040fe200078e02ff */
[----:B------:R-:W-:Y:S01]  /*08a0*/  IABS R58, R27 ;  /* 0x0000001b003a7213 */ /* 0x000fe20000000000 */
[C---:B------:R-:W-:Y:S01]  /*08b0*/  IMAD R251, R230.reuse, 0x16, RZ ;  /* 0x00000016e6fb7824 */ /* 0x040fe200078e02ff */
[C---:B------:R-:W-:Y:S01]  /*08c0*/  LOP3.LUT R31, R23.reuse, 0x8, RZ, 0xfc, !PT ;  /* 0x00000008171f7812 */ /* 0x040fe200078efcff */
[----:B------:R-:W-:Y:S01]  /*08d0*/  IMAD R250, R230, 0x15, RZ ;  /* 0x00000015e6fa7824 */ /* 0x000fe200078e02ff */
[----:B------:R-:W-:Y:S01]  /*08e0*/  IABS R60, R29 ;  /* 0x0000001d003c7213 */ /* 0x000fe20000000000 */
[----:B0-----:R-:W-:Y:S01]  /*08f0*/  VIADD R4, R2, 0xffffffe ;  /* 0x0ffffffe02047836 */ /* 0x001fe20000000000 */
[----:B------:R-:W-:Y:S01]  /*0900*/  IABS R2, R227 ;  /* 0x000000e300027213 */ /* 0x000fe20000000000 */
[C---:B------:R-:W-:Y:S01]  /*0910*/  IMAD R249, R230.reuse, 0x14, RZ ;  /* 0x00000014e6f97824 */ /* 0x040fe200078e02ff */
[----:B------:R-:W-:Y:S01]  /*0920*/  IABS R62, R31 ;  /* 0x0000001f003e7213 */ /* 0x000fe20000000000 */
[----:B------:R0:W1:Y:S01]  /*0930*/  F2I.FTZ.U32.TRUNC.NTZ R5, R4 ;  /* 0x0000000400057305 */ /* 0x000062000021f000 */
[C---:B------:R-:W-:Y:S01]  /*0940*/  LOP3.LUT R33, R23.reuse, 0x6, RZ, 0xfc, !PT ;  /* 0x0000000617217812 */ /* 0x040fe200078efcff */
[----:B------:R-:W-:Y:S01]  /*0950*/  IMAD R248, R230, 0x13, RZ ;  /* 0x00000013e6f87824 */ /* 0x000fe200078e02ff */
[C---:B------:R-:W-:Y:S01]  /*0960*/  LOP3.LUT R35, R23.reuse, 0x4, RZ, 0xfc, !PT ;  /* 0x0000000417237812 */ /* 0x040fe200078efcff */
[----:B--2---:R-:W-:Y:S01]  /*0970*/  VIADD R7, R8, 0xffffffe ;  /* 0x0ffffffe08077836 */ /* 0x004fe20000000000 */
[----:B------:R-:W-:Y:S01]  /*0980*/  LOP3.LUT R37, R23, 0x2, RZ, 0xfc, !PT ;  /* 0x0000000217257812 */ /* 0x000fe200078efcff */
[C---:B------:R-:W-:Y:S01]  /*0990*/  IMAD R247, R230.reuse, 0x12, RZ ;  /* 0x00000012e6f77824 */ /* 0x040fe200078e02ff */
[----:B------:R-:W-:Y:S01]  /*09a0*/  IABS R68, R23 ;  /* 0x0000001700447213 */ /* 0x000fe20000000000 */
[C---:B------:R-:W-:Y:S01]  /*09b0*/  IMAD R246, R230.reuse, 0x11, RZ ;  /* 0x00000011e6f67824 */ /* 0x040fe200078e02ff */
[----:B------:R-:W-:Y:S01]  /*09c0*/  IABS R66, R37 ;  /* 0x0000002500427213 */ /* 0x000fe20000000000 */
[----:B0-----:R-:W-:Y:S01]  /*09d0*/  IMAD.MOV.U32 R4, RZ, RZ, RZ ;  /* 0x000000ffff047224 */ /* 0x001fe200078e00ff */
[----:B------:R-:W0:Y:S01]  /*09e0*/  F2I.FTZ.U32.TRUNC.NTZ R7, R7 ;  /* 0x0000000700077305 */ /* 0x000e22000021f000 */
[C---:B------:R-:W-:Y:S01]  /*09f0*/  IMAD.SHL.U32 R245, R230.reuse, 0x10, RZ ;  /* 0x00000010e6f57824 */ /* 0x040fe200078e00ff */
[----:B------:R-:W-:Y:S01]  /*0a00*/  UMOV UR7, 0x40000040 ;  /* 0x4000004000077882 */ /* 0x000fe20000000000 */
[----:B------:R-:W-:-:S02]  /*0a10*/  IMAD R244, R230, 0xf, RZ ;  /* 0x0000000fe6f47824 */ /* 0x000fc400078e02ff */
[--C-:B-1----:R-:W-:Y:S02]  /*0a20*/  IMAD.MOV R10, RZ, RZ, -R5.reuse ;  /* 0x000000ffff0a7224 */ /* 0x102fe400078e0a05 */
[----:B------:R-:W-:Y:S02]  /*0a30*/  IMAD R243, R230, 0xe, RZ ;  /* 0x0000000ee6f37824 */ /* 0x000fe400078e02ff */
[----:B------:R-:W-:Y:S01]  /*0a40*/  IMAD R9, R10, R17, RZ ;  /* 0x000000110a097224 */ /* 0x000fe200078e02ff */
[----:B------:R-:W-:Y:S01]  /*0a50*/  LOP3.LUT R10, R23, 0x3e, RZ, 0xfc, !PT ;  /* 0x0000003e170a7812 */ /* 0x000fe200078efcff */
[----:B------:R-:W-:Y:S02]  /*0a60*/  IMAD R242, R230, 0xd, RZ ;  /* 0x0000000de6f27824 */ /* 0x000fe400078e02ff */
[----:B------:R-:W-:Y:S01]  /*0a70*/  IMAD.HI.U32 R5, R5, R9, R4 ;  /* 0x0000000905057227 */ /* 0x000fe200078e0004 */
[----:B------:R-:W-:Y:S02]  /*0a80*/  SHF.R.S32.HI R9, RZ, 0x1f, R0 ;  /* 0x0000001fff097819 */ /* 0x000fe40000011400 */
[----:B------:R-:W-:Y:S01]  /*0a90*/  IABS R8, R10 ;  /* 0x0000000a00087213 */ /* 0x000fe20000000000 */
[----:B0-----:R-:W-:Y:S01]  /*0aa0*/  IMAD.MOV R6, RZ, RZ, -R7 ;  /* 0x000000ffff067224 */ /* 0x001fe200078e0a07 */
[----:B------:R-:W-:Y:S01]  /*0ab0*/  ISETP.GE.AND P3, PT, R10, RZ, PT ;  /* 0x000000ff0a00720c */ /* 0x000fe20003f66270 */
[----:B------:R-:W-:-:S04]  /*0ac0*/  IMAD.HI.U32 R5, R5, R2, RZ ;  /* 0x0000000205057227 */ /* 0x000fc800078e00ff */
[----:B------:R-:W-:Y:S01]  /*0ad0*/  IMAD.MOV R4, RZ, RZ, -R5 ;  /* 0x000000ffff047224 */ /* 0x000fe200078e0a05 */
[----:B------:R-:W-:Y:S01]  /*0ae0*/  LEA.HI R5, R9, R0, RZ, 0x6 ;  /* 0x0000000009057211 */ /* 0x000fe200078f30ff */
[----:B------:R-:W-:Y:S01]  /*0af0*/  IMAD.SHL.U32 R0, R88, 0x2, RZ ;  /* 0x0000000258007824 */ /* 0x000fe200078e00ff */
[----:B------:R-:W-:Y:S01]  /*0b00*/  SHF.R.S32.HI R9, RZ, 0x6, R88 ;  /* 0x00000006ff097819 */ /* 0x000fe20000011458 */
[C---:B------:R-:W-:Y:S01]  /*0b10*/  IMAD R4, R17.reuse, R4, R2 ;  /* 0x0000000411047224 */ /* 0x040fe200078e0202 */
[----:B------:R-:W-:Y:S01]  /*0b20*/  SHF.R.S32.HI R5, RZ, 0x6, R5 ;  /* 0x00000006ff057819 */ /* 0x000fe20000011405 */
[----:B------:R-:W-:Y:S01]  /*0b30*/  IMAD R11, R6, R3, RZ ;  /* 0x00000003060b7224 */ /* 0x000fe200078e02ff */
[----:B------:R-:W-:Y:S01]  /*0b40*/  LOP3.LUT R0, R0, 0x7e, RZ, 0xc0, !PT ;  /* 0x0000007e00007812 */ /* 0x000fe200078ec0ff */
[----:B------:R-:W-:Y:S01]  /*0b50*/  IMAD.MOV.U32 R6, RZ, RZ, RZ ;  /* 0x000000ffff067224 */ /* 0x000fe200078e00ff */
[----:B------:R-:W-:Y:S01]  /*0b60*/  ISETP.GT.U32.AND P0, PT, R17, R4, PT ;  /* 0x000000041100720c */ /* 0x000fe20003f04070 */
[----:B------:R-:W-:Y:S01]  /*0b70*/  IMAD R241, R230, 0xc, RZ ;  /* 0x0000000ce6f17824 */ /* 0x000fe200078e02ff */
[----:B------:R-:W-:Y:S01]  /*0b80*/  SGXT R9, R9, 0x1 ;  /* 0x000000010909781a */ /* 0x000fe20000000200 */
[----:B------:R-:W-:-:S02]  /*0b90*/  IMAD R2, R13, 0x80, R0 ;  /* 0x000000800d027824 */ /* 0x000fc400078e0200 */
[----:B------:R-:W-:Y:S01]  /*0ba0*/  IMAD.HI.U32 R6, R7, R11, R6 ;  /* 0x0000000b07067227 */ /* 0x000fe200078e0006 */
[----:B------:R-:W-:Y:S02]  /*0bb0*/  LOP3.LUT R0, R0, 0x90, R9, 0x78, !PT ;  /* 0x0000009000007812 */ /* 0x000fe400078e7809 */
[C---:B------:R-:W-:Y:S01]  /*0bc0*/  LOP3.LUT R9, R23.reuse, 0x3c, RZ, 0xfc, !PT ;  /* 0x0000003c17097812 */ /* 0x040fe200078efcff */
[----:B------:R-:W-:Y:S01]  /*0bd0*/  IMAD.U32 R13, RZ, RZ, UR12 ;  /* 0x0000000cff0d7e24 */ /* 0x000fe2000f8e00ff */
[----:B------:R-:W-:Y:S01]  /*0be0*/  LOP3.LUT R11, R23, 0x3a, RZ, 0xfc, !PT ;  /* 0x0000003a170b7812 */ /* 0x000fe200078efcff */
[----:B------:R-:W-:Y:S01]  /*0bf0*/  IMAD.HI.U32 R7, R6, R8, RZ ;  /* 0x0000000806077227 */ /* 0x000fe200078e00ff */
[----:B------:R-:W-:Y:S02]  /*0c00*/  IABS R10, R9 ;  /* 0x00000009000a7213 */ /* 0x000fe40000000000 */
[----:B------:R-:W-:Y:S01]  /*0c10*/  IABS R12, R11 ;  /* 0x0000000b000c7213 */ /* 0x000fe20000000000 */
[----:B------:R-:W-:Y:S01]  /*0c20*/  @!P0 IMAD.IADD R4, R4, 0x1, -R17 ;  /* 0x0000000104048824 */ /* 0x000fe200078e0a11 */
[----:B------:R-:W-:Y:S01]  /*0c30*/  ISETP.GE.AND P0, PT, R9, RZ, PT ;  /* 0x000000ff0900720c */ /* 0x000fe20003f06270 */
[----:B------:R-:W-:Y:S01]  /*0c40*/  IMAD.MOV R9, RZ, RZ, -R7 ;  /* 0x000000ffff097224 */ /* 0x000fe200078e0a07 */
[----:B------:R-:W-:Y:S01]  /*0c50*/  ISETP.GE.AND P1, PT, R11, RZ, PT ;  /* 0x000000ff0b00720c */ /* 0x000fe20003f26270 */
[----:B------:R-:W-:Y:S01]  /*0c60*/  IMAD.HI.U32 R7, R6, R10, RZ ;  /* 0x0000000a06077227 */ /* 0x000fe200078e00ff */
[----:B------:R-:W-:-:S02]  /*0c70*/  ISETP.GT.U32.AND P5, PT, R17, R4, PT ;  /* 0x000000041100720c */ /* 0x000fc40003fa4070 */
[C---:B------:R-:W-:Y:S01]  /*0c80*/  LOP3.LUT R225, R2.reuse, 0x10, RZ, 0x3c, !PT ;  /* 0x0000001002e17812 */ /* 0x040fe200078e3cff */
[C---:B------:R-:W-:Y:S01]  /*0c90*/  IMAD R8, R3.reuse, R9, R8 ;  /* 0x0000000903087224 */ /* 0x040fe200078e0208 */
[C---:B------:R-:W-:Y:S01]  /*0ca0*/  LOP3.LUT R224, R2.reuse, 0x20, RZ, 0x3c, !PT ;  /* 0x0000002002e07812 */ /* 0x040fe200078e3cff */
[----:B------:R-:W-:Y:S01]  /*0cb0*/  IMAD.MOV R11, RZ, RZ, -R7 ;  /* 0x000000ffff0b7224 */ /* 0x000fe200078e0a07 */
[----:B------:R-:W-:Y:S01]  /*0cc0*/  LOP3.LUT R223, R2, 0x30, RZ, 0x3c, !PT ;  /* 0x0000003002df7812 */ /* 0x000fe200078e3cff */
[----:B------:R-:W-:Y:S01]  /*0cd0*/  IMAD.HI.U32 R7, R6, R12, RZ ;  /* 0x0000000c06077227 */ /* 0x000fe200078e00ff */
[C---:B------:R-:W-:Y:S02]  /*0ce0*/  LOP3.LUT R222, R2.reuse, 0x40, RZ, 0x3c, !PT ;  /* 0x0000004002de7812 */ /* 0x040fe400078e3cff */
[C---:B------:R-:W-:Y:S01]  /*0cf0*/  LOP3.LUT R220, R2.reuse, 0x50, RZ, 0x3c, !PT ;  /* 0x0000005002dc7812 */ /* 0x040fe200078e3cff */
[C---:B------:R-:W-:Y:S01]  /*0d00*/  IMAD R10, R3.reuse, R11, R10 ;  /* 0x0000000b030a7224 */ /* 0x040fe200078e020a */
[----:B------:R-:W-:Y:S01]  /*0d10*/  LOP3.LUT R219, R2, 0x60, RZ, 0x3c, !PT ;  /* 0x0000006002db7812 */ /* 0x000fe200078e3cff */
[----:B------:R-:W-:Y:S01]  /*0d20*/  @!P5 IMAD.IADD R4, R4, 0x1, -R17 ;  /* 0x000000010404d824 */ /* 0x000fe200078e0a11 */
[C---:B------:R-:W-:Y:S01]  /*0d30*/  ISETP.GT.U32.AND P5, PT, R3.reuse, R8, PT ;  /* 0x000000080300720c */ /* 0x040fe20003fa4070 */
[----:B------:R-:W-:Y:S01]  /*0d40*/  IMAD.MOV R7, RZ, RZ, -R7 ;  /* 0x000000ffff077224 */ /* 0x000fe200078e0a07 */
[----:B------:R-:W-:Y:S01]  /*0d50*/  ISETP.GT.U32.AND P6, PT, R3, R10, PT ;  /* 0x0000000a0300720c */ /* 0x000fe20003fc4070 */
[----:B------:R-:W-:Y:S01]  /*0d60*/  VIADD R9, R13, 0x4000 ;  /* 0x000040000d097836 */ /* 0x000fe20000000000 */
[----:B------:R-:W-:Y:S01]  /*0d70*/  LOP3.LUT R13, R23, 0x38, RZ, 0xfc, !PT ;  /* 0x00000038170d7812 */ /* 0x000fe200078efcff */
[----:B------:R-:W-:Y:S01]  /*0d80*/  IMAD R12, R3, R7, R12 ;  /* 0x00000007030c7224 */ /* 0x000fe200078e020c */
[----:B------:R-:W-:Y:S01]  /*0d90*/  LOP3.LUT R17, R23, 0x36, RZ, 0xfc, !PT ;  /* 0x0000003617117812 */ /* 0x000fe200078efcff */
[----:B------:R-:W-:Y:S01]  /*0da0*/  @!P4 IMAD.MOV R4, RZ, RZ, -R4 ;  /* 0x000000ffff04c224 */ /* 0x000fe200078e0a04 */
[----:B------:R-:W-:Y:S01]  /*0db0*/  IABS R7, R13 ;  /* 0x0000000d00077213 */ /* 0x000fe20000000000 */
[----:B------:R-:W-:Y:S01]  /*0dc0*/  IMAD.MOV.U32 R11, RZ, RZ, RZ ;  /* 0x000000ffff0b7224 */ /* 0x000fe200078e00ff */
[----:B------:R-:W-:Y:S01]  /*0dd0*/  @!P2 LOP3.LUT R4, RZ, R14, RZ, 0x33, !PT ;  /* 0x0000000eff04a212 */ /* 0x000fe200078e33ff */
[----:B------:R-:W-:Y:S01]  /*0de0*/  IMAD R240, R230, 0xb, RZ ;  /* 0x0000000be6f07824 */ /* 0x000fe200078e02ff */
[C---:B------:R-:W-:Y:S01]  /*0df0*/  ISETP.GT.U32.AND P2, PT, R3.reuse, R12, PT ;  /* 0x0000000c0300720c */ /* 0x040fe20003f44070 */
[----:B------:R-:W-:Y:S01]  /*0e00*/  @!P5 IMAD.IADD R8, R8, 0x1, -R3 ;  /* 0x000000010808d824 */ /* 0x000fe200078e0a03 */
[----:B------:R-:W-:Y:S01]  /*0e10*/  SHF.R.U32.HI R9, RZ, 0x4, R9 ;  /* 0x00000004ff097819 */ /* 0x000fe20000011609 */
[----:B------:R-:W-:Y:S01]  /*0e20*/  @!P6 IMAD.IADD R10, R10, 0x1, -R3 ;  /* 0x000000010a0ae824 */ /* 0x000fe200078e0a03 */
[----:B------:R-:W-:Y:S01]  /*0e30*/  IABS R16, R17 ;  /* 0x0000001100107213 */ /* 0x000fe20000000000 */
[----:B------:R-:W-:Y:S01]  /*0e40*/  IMAD.MOV.U32 R14, RZ, RZ, R7 ;  /* 0x000000ffff0e7224 */ /* 0x000fe200078e0007 */
[C---:B------:R-:W-:Y:S01]  /*0e50*/  ISETP.GT.U32.AND P6, PT, R3.reuse, R8, PT ;  /* 0x000000080300720c */ /* 0x040fe20003fc4070 */
[----:B------:R-:W-:Y:S01]  /*0e60*/  IMAD R4, R4, UR4, RZ ;  /* 0x0000000404047c24 */ /* 0x000fe2000f8e02ff */
[----:B------:R-:W-:Y:S01]  /*0e70*/  ISETP.GT.U32.AND P5, PT, R3, R10, PT ;  /* 0x0000000a0300720c */ /* 0x000fe20003fa4070 */
[----:B------:R-:W-:Y:S01]  /*0e80*/  IMAD.HI.U32 R7, R6, R14, RZ ;  /* 0x0000000e06077227 */ /* 0x000fe200078e00ff */
[----:B------:R-:W-:Y:S01]  /*0e90*/  SGXT.U32 R9, R9, 0xe ;  /* 0x0000000e0909781a */ /* 0x000fe20000000000 */
[----:B------:R-:W-:Y:S01]  /*0ea0*/  ULDC UR4, c[0x0][0x240] ;  /* 0x0000900000047ab9 */ /* 0x000fe20000000800 */
[----:B------:R-:W-:Y:S01]  /*0eb0*/  LOP3.LUT R218, R2, 0x70, RZ, 0x3c, !PT ;  /* 0x0000007002da7812 */ /* 0x000fe200078e3cff */
[----:B------:R-:W-:Y:S01]  /*0ec0*/  IMAD.MOV R7, RZ, RZ, -R7 ;  /* 0x000000ffff077224 */ /* 0x000fe200078e0a07 */
[C---:B------:R-:W-:Y:S01]  /*0ed0*/  R2UR UR6, R9.reuse ;  /* 0x00000000090672ca */ /* 0x040fe200000e0000 */
[--C-:B------:R-:W-:Y:S01]  /*0ee0*/  @!P2 IMAD.IADD R12, R12, 0x1, -R3.reuse ;  /* 0x000000010c0ca824 */ /* 0x100fe200078e0a03 */
[----:B------:R-:W-:Y:S01]  /*0ef0*/  IADD3 R19, P4, R9, 0x2, RZ ;  /* 0x0000000209137810 */ /* 0x000fe20007f9e0ff */
[----:B------:R-:W-:Y:S01]  /*0f00*/  IMAD R14, R3, R7, R14 ;  /* 0x00000007030e7224 */ /* 0x000fe200078e020e */
[----:B------:R-:W-:Y:S01]  /*0f10*/  ISETP.GE.AND P2, PT, R20, RZ, PT ;  /* 0x000000ff1400720c */ /* 0x000fe20003f46270 */
[----:B------:R-:W-:Y:S01]  /*0f20*/  @!P6 IMAD.IADD R8, R8, 0x1, -R3 ;  /* 0x000000010808e824 */ /* 0x000fe200078e0a03 */
[----:B------:R-:W-:Y:S01]  /*0f30*/  IADD3.X R21, R11, 0x40000040, RZ, P4, !PT ;  /* 0x400000400b157810 */ /* 0x000fe200027fe4ff */
[----:B------:R-:W-:Y:S01]  /*0f40*/  IMAD.HI.U32 R7, R6, R16, RZ ;  /* 0x0000001006077227 */ /* 0x000fe200078e00ff */
[----:B------:R-:W-:-:S02]  /*0f50*/  ISETP.GT.U32.AND P6, PT, R3, R14, PT ;  /* 0x0000000e0300720c */ /* 0x000fc40003fc4070 */
[----:B------:R-:W-:Y:S01]  /*0f60*/  LOP3.LUT R11, R23, 0x32, RZ, 0xfc, !PT ;  /* 0x00000032170b7812 */ /* 0x000fe200078efcff */
[----:B------:R-:W-:Y:S01]  /*0f70*/  @!P3 IMAD.MOV R8, RZ, RZ, -R8 ;  /* 0x000000ffff08b224 */ /* 0x000fe200078e0a08 */
[----:B------:R-:W-:Y:S01]  /*0f80*/  ISETP.GT.U32.AND P3, PT, R3, R12, PT ;  /* 0x0000000c0300720c */ /* 0x000fe20003f64070 */
[----:B------:R-:W-:Y:S01]  /*0f90*/  IMAD.HI.U32 R9, R6, R18, RZ ;  /* 0x0000001206097227 */ /* 0x000fe200078e00ff */
[----:B------:R-:W-:Y:S02]  /*0fa0*/  IABS R20, R11 ;  /* 0x0000000b00147213 */ /* 0x000fe40000000000 */
[----:B------:R-:W-:Y:S01]  /*0fb0*/  ISETP.GE.AND P4, PT, R13, RZ, PT ;  /* 0x000000ff0d00720c */ /* 0x000fe20003f86270 */
[----:B------:R-:W-:Y:S01]  /*0fc0*/  IMAD.MOV R7, RZ, RZ, -R7 ;  /* 0x000000ffff077224 */ /* 0x000fe200078e0a07 */
[----:B------:R-:W-:Y:S01]  /*0fd0*/  LOP3.LUT R13, R23, 0x30, RZ, 0xfc, !PT ;  /* 0x00000030170d7812 */ /* 0x000fe200078efcff */
[----:B------:R-:W-:Y:S01]  /*0fe0*/  @!P5 IMAD.IADD R10, R10, 0x1, -R3 ;  /* 0x000000010a0ad824 */ /* 0x000fe200078e0a03 */
[----:B------:R-:W-:Y:S01]  /*0ff0*/  ISETP.GE.AND P5, PT, R17, RZ, PT ;  /* 0x000000ff1100720c */ /* 0x000fe20003fa6270 */
[----:B------:R-:W-:Y:S01]  /*1000*/  IMAD.MOV R9, RZ, RZ, -R9 ;  /* 0x000000ffff097224 */ /* 0x000fe200078e0a09 */
[----:B------:R-:W-:Y:S01]  /*1010*/  IABS R22, R13 ;  /* 0x0000000d00167213 */ /* 0x000fe20000000000 */
[----:B------:R-:W-:Y:S01]  /*1020*/  IMAD R16, R3, R7, R16 ;  /* 0x0000000703107224 */ /* 0x000fe200078e0210 */
[----:B------:R-:W-:Y:S01]  /*1030*/  LOP3.LUT R17, R23, 0x2e, RZ, 0xfc, !PT ;  /* 0x0000002e17117812 */ /* 0x000fe200078efcff */
[----:B------:R-:W-:Y:S01]  /*1040*/  IMAD R18, R3, R9, R18 ;  /* 0x0000000903127224 */ /* 0x000fe200078e0212 */
[----:B------:R-:W-:Y:S01]  /*1050*/  R2UR UR10, R19 ;  /* 0x00000000130a72ca */ /* 0x000fe200000e0000 */
[----:B------:R-:W-:Y:S01]  /*1060*/  @!P0 IMAD.MOV R10, RZ, RZ, -R10 ;  /* 0x000000ffff0a8224 */ /* 0x000fe200078e0a0a */
[C---:B------:R-:W-:Y:S01]  /*1070*/  ISETP.GT.U32.AND P0, PT, R3.reuse, R16, PT ;  /* 0x000000100300720c */ /* 0x040fe20003f04070 */
[--C-:B------:R-:W-:Y:S01]  /*1080*/  @!P3 IMAD.IADD R12, R12, 0x1, -R3.reuse ;  /* 0x000000010c0cb824 */ /* 0x100fe200078e0a03 */
[----:B------:R-:W-:Y:S01]  /*1090*/  ISETP.GT.U32.AND P3, PT, R3, R18, PT ;  /* 0x000000120300720c */ /* 0x000fe20003f64070 */
[----:B------:R-:W-:Y:S01]  /*10a0*/  @!P6 IMAD.IADD R14, R14, 0x1, -R3 ;  /* 0x000000010e0ee824 */ /* 0x000fe200078e0a03 */
[----:B------:R-:W-:Y:S01]  /*10b0*/  IABS R24, R17 ;  /* 0x0000001100187213 */ /* 0x000fe20000000000 */
[----:B------:R-:W-:Y:S01]  /*10c0*/  IMAD.HI.U32 R7, R6, R20, RZ ;  /* 0x0000001406077227 */ /* 0x000fe200078e00ff */
[----:B------:R-:W-:-:S02]  /*10d0*/  R2UR UR11, R21 ;  /* 0x00000000150b72ca */ /* 0x000fc400000e0000 */
[C---:B------:R-:W-:Y:S01]  /*10e0*/  ISETP.GT.U32.AND P6, PT, R3.reuse, R14, PT ;  /* 0x0000000e0300720c */ /* 0x040fe20003fc4070 */
[----:B------:R-:W-:Y:S01]  /*10f0*/  IMAD.MOV R7, RZ, RZ, -R7 ;  /* 0x000000ffff077224 */ /* 0x000fe200078e0a07 */
[C---:B------:R-:W-:Y:S01]  /*1100*/  LOP3.LUT R217, R0.reuse, 0x20, RZ, 0x3c, !PT ;  /* 0x0000002000d97812 */ /* 0x040fe200078e3cff */
[----:B------:R-:W-:Y:S01]  /*1110*/  @!P1 IMAD.MOV R12, RZ, RZ, -R12 ;  /* 0x000000ffff0c9224 */ /* 0x000fe200078e0a0c */
[----:B------:R-:W-:Y:S01]  /*1120*/  LOP3.LUT R215, R0, 0x40, RZ, 0x3c, !PT ;  /* 0x0000004000d77812 */ /* 0x000fe200078e3cff */
[--C-:B------:R-:W-:Y:S01]  /*1130*/  @!P0 IMAD.IADD R16, R16, 0x1, -R3.reuse ;  /* 0x0000000110108824 */ /* 0x100fe200078e0a03 */
[----:B------:R-:W-:Y:S01]  /*1140*/  LOP3.LUT R214, R0, 0x60, RZ, 0x3c, !PT ;  /* 0x0000006000d67812 */ /* 0x000fe200078e3cff */
[----:B------:R-:W-:Y:S02]  /*1150*/  @!P3 IMAD.IADD R18, R18, 0x1, -R3 ;  /* 0x000000011212b824 */ /* 0x000fe400078e0a03 */
[C---:B------:R-:W-:Y:S01]  /*1160*/  IMAD R20, R3.reuse, R7, R20 ;  /* 0x0000000703147224 */ /* 0x040fe200078e0214 */
[C---:B------:R-:W-:Y:S01]  /*1170*/  ISETP.GT.U32.AND P3, PT, R3.reuse, R16, PT ;  /* 0x000000100300720c */ /* 0x040fe20003f64070 */
[----:B------:R-:W-:Y:S01]  /*1180*/  IMAD.HI.U32 R7, R6, R22, RZ ;  /* 0x0000001606077227 */ /* 0x000fe200078e00ff */
[C---:B------:R-:W-:Y:S01]  /*1190*/  ISETP.GT.U32.AND P1, PT, R3.reuse, R18, PT ;  /* 0x000000120300720c */ /* 0x040fe20003f24070 */
[----:B------:R-:W-:Y:S01]  /*11a0*/  UIADD3.64 UR18, UR10, 0x2, URZ ;  /* 0x000000020a127897 */ /* 0x000fe2000fffe03f */
[----:B------:R-:W-:Y:S01]  /*11b0*/  ISETP.GT.U32.AND P0, PT, R3, R20, PT ;  /* 0x000000140300720c */ /* 0x000fe20003f04070 */
[----:B------:R-:W-:Y:S01]  /*11c0*/  IMAD.MOV R7, RZ, RZ, -R7 ;  /* 0x000000ffff077224 */ /* 0x000fe200078e0a07 */
[----:B------:R-:W-:Y:S01]  /*11d0*/  UIADD3.64 UR22, UR10, 0x4, URZ ;  /* 0x000000040a167897 */ /* 0x000fe2000fffe03f */
[----:B------:R-:W-:Y:S01]  /*11e0*/  @!P6 IMAD.IADD R14, R14, 0x1, -R3 ;  /* 0x000000010e0ee824 */ /* 0x000fe200078e0a03 */
[----:B------:R-:W-:Y:S01]  /*11f0*/  ISETP.GE.AND P6, PT, R11, RZ, PT ;  /* 0x000000ff0b00720c */ /* 0x000fe20003fc6270 */
[----:B------:R-:W-:-:S02]  /*1200*/  IMAD R22, R3, R7, R22 ;  /* 0x0000000703167224 */ /* 0x000fc400078e0216 */
[----:B------:R-:W-:-:S04]  /*1210*/  IMAD.HI.U32 R11, R6, R26, RZ ;  /* 0x0000001a060b7227 */ /* 0x000fc800078e00ff */
[----:B------:R-:W-:Y:S01]  /*1220*/  @!P3 IMAD.IADD R16, R16, 0x1, -R3 ;  /* 0x000000011010b824 */ /* 0x000fe200078e0a03 */
[----:B------:R-:W-:Y:S01]  /*1230*/  ISETP.GT.U32.AND P3, PT, R3, R22, PT ;  /* 0x000000160300720c */ /* 0x000fe20003f64070 */
[----:B------:R-:W-:Y:S02]  /*1240*/  IMAD.MOV R11, RZ, RZ, -R11 ;  /* 0x000000ffff0b7224 */ /* 0x000fe400078e0a0b */
[----:B------:R-:W-:-:S04]  /*1250*/  IMAD.HI.U32 R9, R6, R24, RZ ;  /* 0x0000001806097227 */ /* 0x000fc800078e00ff */
[----:B------:R-:W-:Y:S01]  /*1260*/  IMAD R26, R3, R11, R26 ;  /* 0x0000000b031a7224 */ /* 0x000fe200078e021a */
[----:B------:R-:W-:Y:S01]  /*1270*/  LOP3.LUT R11, R23, 0x28, RZ, 0xfc, !PT ;  /* 0x00000028170b7812 */ /* 0x000fe200078efcff */
[----:B------:R-:W-:Y:S02]  /*1280*/  @!P1 IMAD.IADD R18, R18, 0x1, -R3 ;  /* 0x0000000112129824 */ /* 0x000fe400078e0a03 */
[----:B------:R-:W-:Y:S01]  /*1290*/  IMAD.MOV R9, RZ, RZ, -R9 ;  /* 0x000000ffff097224 */ /* 0x000fe200078e0a09 */
[----:B------:R-:W-:Y:S01]  /*12a0*/  IABS R30, R11 ;  /* 0x0000000b001e7213 */ /* 0x000fe20000000000 */
[----:B------:R-:W-:Y:S01]  /*12b0*/  @!P2 IMAD.MOV R18, RZ, RZ, -R18 ;  /* 0x000000ffff12a224 */ /* 0x000fe200078e0a12 */
[C---:B------:R-:W-:Y:S01]  /*12c0*/  ISETP.GT.U32.AND P2, PT, R3.reuse, R26, PT ;  /* 0x0000001a0300720c */ /* 0x040fe20003f44070 */
[----:B------:R-:W-:Y:S01]  /*12d0*/  IMAD R24, R3, R9, R24 ;  /* 0x0000000903187224 */ /* 0x000fe200078e0218 */
[----:B------:R-:W-:Y:S01]  /*12e0*/  LOP3.LUT R9, R23, 0x2a, RZ, 0xfc, !PT ;  /* 0x0000002a17097812 */ /* 0x000fe200078efcff */
[----:B------:R-:W-:-:S02]  /*12f0*/  @!P3 IMAD.IADD R22, R22, 0x1, -R3 ;  /* 0x000000011616b824 */ /* 0x000fc400078e0a03 */
[--C-:B------:R-:W-:Y:S01]  /*1300*/  @!P0 IMAD.IADD R20, R20, 0x1, -R3.reuse ;  /* 0x0000000114148824 */ /* 0x100fe200078e0a03 */
[----:B------:R-:W-:Y:S01]  /*1310*/  IABS R28, R9 ;  /* 0x00000009001c7213 */ /* 0x000fe20000000000 */
[----:B------:R-:W-:Y:S01]  /*1320*/  @!P4 IMAD.MOV R14, RZ, RZ, -R14 ;  /* 0x000000ffff0ec224 */ /* 0x000fe200078e0a0e */
[C---:B------:R-:W-:Y:S01]  /*1330*/  ISETP.GT.U32.AND P1, PT, R3.reuse, R24, PT ;  /* 0x000000180300720c */ /* 0x040fe20003f24070 */
[----:B------:R-:W-:Y:S01]  /*1340*/  @!P5 IMAD.MOV R16, RZ, RZ, -R16 ;  /* 0x000000ffff10d224 */ /* 0x000fe200078e0a10 */
[----:B------:R-:W-:Y:S01]  /*1350*/  ISETP.GT.U32.AND P3, PT, R3, R22, PT ;  /* 0x000000160300720c */ /* 0x000fe20003f64070 */
[----:B------:R-:W-:Y:S01]  /*1360*/  IMAD.HI.U32 R7, R6, R28, RZ ;  /* 0x0000001c06077227 */ /* 0x000fe200078e00ff */
[----:B------:R-:W-:Y:S02]  /*1370*/  ISETP.GE.AND P4, PT, R13, RZ, PT ;  /* 0x000000ff0d00720c */ /* 0x000fe40003f86270 */
[----:B------:R-:W-:Y:S01]  /*1380*/  LOP3.LUT R13, R23, 0x26, RZ, 0xfc, !PT ;  /* 0x00000026170d7812 */ /* 0x000fe200078efcff */
[----:B------:R-:W-:Y:S01]  /*1390*/  @!P2 IMAD.IADD R26, R26, 0x1, -R3 ;  /* 0x000000011a1aa824 */ /* 0x000fe200078e0a03 */
[C---:B------:R-:W-:Y:S01]  /*13a0*/  ISETP.GT.U32.AND P0, PT, R3.reuse, R20, PT ;  /* 0x000000140300720c */ /* 0x040fe20003f04070 */
[----:B------:R-:W-:Y:S01]  /*13b0*/  IMAD.MOV R7, RZ, RZ, -R7 ;  /* 0x000000ffff077224 */ /* 0x000fe200078e0a07 */
[----:B------:R-:W-:Y:S01]  /*13c0*/  IABS R32, R13 ;  /* 0x0000000d00207213 */ /* 0x000fe20000000000 */
[----:B------:R-:W-:Y:S01]  /*13d0*/  IMAD R239, R230, 0xa, RZ ;  /* 0x0000000ae6ef7824 */ /* 0x000fe200078e02ff */
[C---:B------:R-:W-:Y:S01]  /*13e0*/  ISETP.GT.U32.AND P2, PT, R3.reuse, R26, PT ;  /* 0x0000001a0300720c */ /* 0x040fe20003f44070 */
[----:B------:R-:W-:Y:S01]  /*13f0*/  IMAD R28, R3, R7, R28 ;  /* 0x00000007031c7224 */ /* 0x000fe200078e021c */
[----:B------:R-:W-:Y:S01]  /*1400*/  ISETP.GE.AND P5, PT, R17, RZ, PT ;  /* 0x000000ff1100720c */ /* 0x000fe20003fa6270 */
[----:B------:R-:W-:Y:S01]  /*1410*/  IMAD.HI.U32 R7, R6, R30, RZ ;  /* 0x0000001e06077227 */ /* 0x000fe200078e00ff */
[----:B------:R-:W-:-:S03]  /*1420*/  LOP3.LUT R17, R23, 0x24, RZ, 0xfc, !PT ;  /* 0x0000002417117812 */ /* 0x000fc600078efcff */
[--C-:B------:R-:W-:Y:S01]  /*1430*/  @!P1 IMAD.IADD R24, R24, 0x1, -R3.reuse ;  /* 0x0000000118189824 */ /* 0x100fe200078e0a03 */
[----:B------:R-:W-:Y:S01]  /*1440*/  IABS R34, R17 ;  /* 0x0000001100227213 */ /* 0x000fe20000000000 */
[----:B------:R-:W-:Y:S01]  /*1450*/  @!P3 IMAD.IADD R22, R22, 0x1, -R3 ;  /* 0x000000011616b824 */ /* 0x000fe200078e0a03 */
[----:B------:R-:W-:Y:S01]  /*1460*/  ISETP.GE.AND P3, PT, R9, RZ, PT ;  /* 0x000000ff0900720c */ /* 0x000fe20003f66270 */
[----:B------:R-:W-:Y:S01]  /*1470*/  IMAD.MOV R9, RZ, RZ, -R7 ;  /* 0x000000ffff097224 */ /* 0x000fe200078e0a07 */
[----:B------:R-:W-:Y:S01]  /*1480*/  ISETP.GT.U32.AND P1, PT, R3, R24, PT ;  /* 0x000000180300720c */ /* 0x000fe20003f24070 */
[----:B------:R-:W-:-:S04]  /*1490*/  IMAD.HI.U32 R7, R6, R32, RZ ;  /* 0x0000002006077227 */ /* 0x000fc800078e00ff */
[----:B------:R-:W-:Y:S01]  /*14a0*/  IMAD R30, R3, R9, R30 ;  /* 0x00000009031e7224 */ /* 0x000fe200078e021e */
[----:B------:R-:W-:Y:S01]  /*14b0*/  LOP3.LUT R9, R23, 0x22, RZ, 0xfc, !PT ;  /* 0x0000002217097812 */ /* 0x000fe200078efcff */
[----:B------:R-:W-:Y:S02]  /*14c0*/  @!P2 IMAD.IADD R26, R26, 0x1, -R3 ;  /* 0x000000011a1aa824 */ /* 0x000fe400078e0a03 */
[----:B------:R-:W-:Y:S01]  /*14d0*/  IMAD.MOV R7, RZ, RZ, -R7 ;  /* 0x000000ffff077224 */ /* 0x000fe200078e0a07 */
[----:B------:R-:W-:Y:S01]  /*14e0*/  ISETP.GT.U32.AND P2, PT, R3, R30, PT ;  /* 0x0000001e0300720c */ /* 0x000fe20003f44070 */
[--C-:B------:R-:W-:Y:S01]  /*14f0*/  @!P0 IMAD.IADD R20, R20, 0x1, -R3.reuse ;  /* 0x0000000114148824 */ /* 0x100fe200078e0a03 */
[----:B------:R-:W-:Y:S01]  /*1500*/  IABS R36, R9 ;  /* 0x0000000900247213 */ /* 0x000fe20000000000 */
[----:B------:R-:W-:Y:S01]  /*1510*/  @!P1 IMAD.IADD R24, R24, 0x1, -R3 ;  /* 0x0000000118189824 */ /* 0x000fe200078e0a03 */
[----:B------:R-:W-:Y:S01]  /*1520*/  ISETP.GE.AND P1, PT, R11, RZ, PT ;  /* 0x000000ff0b00720c */ /* 0x000fe20003f26270 */
[----:B------:R-:W-:Y:S01]  /*1530*/  IMAD R32, R3, R7, R32 ;  /* 0x0000000703207224 */ /* 0x000fe200078e0220 */
[----:B------:R-:W-:Y:S01]  /*1540*/  ISETP.GE.AND P0, PT, R25, RZ, PT ;  /* 0x000000ff1900720c */ /* 0x000fe20003f06270 */
[----:B------:R-:W-:Y:S01]  /*1550*/  @!P6 IMAD.MOV R20, RZ, RZ, -R20 ;  /* 0x000000ffff14e224 */ /* 0x000fe200078e0a14 */
[C---:B------:R-:W-:Y:S01]  /*1560*/  ISETP.GT.U32.AND P6, PT, R3.reuse, R28, PT ;  /* 0x0000001c0300720c */ /* 0x040fe20003fc4070 */
[----:B------:R-:W-:Y:S01]  /*1570*/  @!P5 IMAD.MOV R24, RZ, RZ, -R24 ;  /* 0x000000ffff18d224 */ /* 0x000fe200078e0a18 */
[----:B------:R-:W-:Y:S01]  /*1580*/  ISETP.GT.U32.AND P5, PT, R3, R32, PT ;  /* 0x000000200300720c */ /* 0x000fe20003fa4070 */
[----:B------:R-:W-:Y:S01]  /*1590*/  IMAD.HI.U32 R7, R6, R34, RZ ;  /* 0x0000002206077227 */ /* 0x000fe200078e00ff */
[----:B------:R-:W-:-:S03]  /*15a0*/  LOP3.LUT R25, R23, 0x14, RZ, 0xfc, !PT ;  /* 0x0000001417197812 */ /* 0x000fc600078efcff */
[----:B------:R-:W-:Y:S01]  /*15b0*/  @!P2 IMAD.IADD R30, R30, 0x1, -R3 ;  /* 0x000000011e1ea824 */ /* 0x000fe200078e0a03 */
[----:B------:R-:W-:Y:S01]  /*15c0*/  IABS R50, R25 ;  /* 0x0000001900327213 */ /* 0x000fe20000000000 */
[----:B------:R-:W-:Y:S02]  /*15d0*/  IMAD.MOV R11, RZ, RZ, -R7 ;  /* 0x000000ffff0b7224 */ /* 0x000fe400078e0a07 */
[----:B------:R-:W-:Y:S01]  /*15e0*/  IMAD.HI.U32 R7, R6, R36, RZ ;  /* 0x0000002406077227 */ /* 0x000fe200078e00ff */
[----:B------:R-:W-:-:S03]  /*15f0*/  ISETP.GT.U32.AND P2, PT, R3, R30, PT ;  /* 0x0000001e0300720c */ /* 0x000fc60003f44070 */
[--C-:B------:R-:W-:Y:S02]  /*1600*/  @!P6 IMAD.IADD R28, R28, 0x1, -R3.reuse ;  /* 0x000000011c1ce824 */ /* 0x100fe400078e0a03 */
[----:B------:R-:W-:Y:S02]  /*1610*/  @!P5 IMAD.IADD R32, R32, 0x1, -R3 ;  /* 0x000000012020d824 */ /* 0x000fe400078e0a03 */
[C---:B------:R-:W-:Y:S01]  /*1620*/  IMAD R34, R3.reuse, R11, R34 ;  /* 0x0000000b03227224 */ /* 0x040fe200078e0222 */
[C---:B------:R-:W-:Y:S01]  /*1630*/  ISETP.GT.U32.AND P6, PT, R3.reuse, R28, PT ;  /* 0x0000001c0300720c */ /* 0x040fe20003fc4070 */
[----:B------:R-:W-:Y:S01]  /*1640*/  IMAD.MOV R7, RZ, RZ, -R7 ;  /* 0x000000ffff077224 */ /* 0x000fe200078e0a07 */
[----:B------:R-:W-:Y:S01]  /*1650*/  ISETP.GT.U32.AND P5, PT, R3, R32, PT ;  /* 0x000000200300720c */ /* 0x000fe20003fa4070 */
[----:B------:R-:W-:Y:S01]  /*1660*/  @!P4 IMAD.MOV R22, RZ, RZ, -R22 ;  /* 0x000000ffff16c224 */ /* 0x000fe200078e0a16 */
[----:B------:R-:W-:Y:S01]  /*1670*/  ISETP.GE.AND P4, PT, R13, RZ, PT ;  /* 0x000000ff0d00720c */ /* 0x000fe20003f86270 */
[--C-:B------:R-:W-:Y:S01]  /*1680*/  @!P2 IMAD.IADD R30, R30, 0x1, -R3.reuse ;  /* 0x000000011e1ea824 */ /* 0x100fe200078e0a03 */
[C---:B------:R-:W-:Y:S01]  /*1690*/  ISETP.GT.U32.AND P2, PT, R3.reuse, R34, PT ;  /* 0x000000220300720c */ /* 0x040fe20003f44070 */
[----:B------:R-:W-:Y:S01]  /*16a0*/  IMAD R36, R3, R7, R36 ;  /* 0x0000000703247224 */ /* 0x000fe200078e0224 */
[C---:B------:R-:W-:Y:S01]  /*16b0*/  LOP3.LUT R7, R23.reuse, 0x1e, RZ, 0xfc, !PT ;  /* 0x0000001e17077812 */ /* 0x040fe200078efcff */
[----:B------:R-:W-:Y:S01]  /*16c0*/  @!P1 IMAD.MOV R30, RZ, RZ, -R30 ;  /* 0x000000ffff1e9224 */ /* 0x000fe200078e0a1e */
[----:B------:R-:W-:Y:S01]  /*16d0*/  LOP3.LUT R11, R23, 0x1a, RZ, 0xfc, !PT ;  /* 0x0000001a170b7812 */ /* 0x000fe200078efcff */
[----:B------:R-:W-:Y:S01]  /*16e0*/  @!P0 IMAD.MOV R26, RZ, RZ, -R26 ;  /* 0x000000ffff1a8224 */ /* 0x000fe200078e0a1a */
[----:B------:R-:W-:Y:S01]  /*16f0*/  ISETP.GE.AND P1, PT, R7, RZ, PT ;  /* 0x000000ff0700720c */ /* 0x000fe20003f26270 */
[--C-:B------:R-:W-:Y:S01]  /*1700*/  @!P6 IMAD.IADD R28, R28, 0x1, -R3.reuse ;  /* 0x000000011c1ce824 */ /* 0x100fe200078e0a03 */
[----:B------:R-:W-:Y:S01]  /*1710*/  ISETP.GE.AND P6, PT, R9, RZ, PT ;  /* 0x000000ff0900720c */ /* 0x000fe20003fc6270 */
[--C-:B------:R-:W-:Y:S01]  /*1720*/  @!P5 IMAD.IADD R32, R32, 0x1, -R3.reuse ;  /* 0x000000012020d824 */ /* 0x100fe200078e0a03 */
[----:B------:R-:W-:Y:S01]  /*1730*/  LOP3.LUT R9, R23, 0x20, RZ, 0xfc, !PT ;  /* 0x0000002017097812 */ /* 0x000fe200078efcff */
[----:B------:R-:W-:Y:S01]  /*1740*/  @!P3 IMAD.MOV R28, RZ, RZ, -R28 ;  /* 0x000000ffff1cb224 */ /* 0x000fe200078e0a1c */
[----:B------:R-:W-:Y:S01]  /*1750*/  ISETP.GT.U32.AND P5, PT, R3, R36, PT ;  /* 0x000000240300720c */ /* 0x000fe20003fa4070 */
[----:B------:R-:W-:Y:S01]  /*1760*/  @!P2 IMAD.IADD R34, R34, 0x1, -R3 ;  /* 0x000000012222a824 */ /* 0x000fe200078e0a03 */
[----:B------:R-:W-:Y:S01]  /*1770*/  IABS R38, R9 ;  /* 0x0000000900267213 */ /* 0x000fe20000000000 */
[----:B------:R-:W-:Y:S01]  /*1780*/  @!P4 IMAD.MOV R32, RZ, RZ, -R32 ;  /* 0x000000ffff20c224 */ /* 0x000fe200078e0a20 */
[----:B------:R-:W-:Y:S01]  /*1790*/  ISETP.GE.AND P3, PT, R9, RZ, PT ;  /* 0x000000ff0900720c */ /* 0x000fe20003f66270 */
[C---:B------:R-:W-:Y:S01]  /*17a0*/  IMAD R238, R230.reuse, 0x9, RZ ;  /* 0x00000009e6ee7824 */ /* 0x040fe200078e02ff */
[----:B------:R-:W-:Y:S01]  /*17b0*/  LOP3.LUT R9, R23, 0x1c, RZ, 0xfc, !PT ;  /* 0x0000001c17097812 */ /* 0x000fe200078efcff */
[----:B------:R-:W-:Y:S01]  /*17c0*/  IMAD.SHL.U32 R237, R230, 0x8, RZ ;  /* 0x00000008e6ed7824 */ /* 0x000fe200078e00ff */
[----:B------:R-:W-:Y:S01]  /*17d0*/  IABS R40, R7 ;  /* 0x0000000700287213 */ /* 0x000fe20000000000 */
[----:B------:R-:W-:Y:S01]  /*17e0*/  IMAD.HI.U32 R7, R6, R38, RZ ;  /* 0x0000002606077227 */ /* 0x000fe200078e00ff */
[----:B------:R-:W-:-:S02]  /*17f0*/  ISETP.GT.U32.AND P2, PT, R3, R34, PT ;  /* 0x000000220300720c */ /* 0x000fc40003f44070 */
[----:B------:R-:W-:Y:S01]  /*1800*/  IABS R42, R9 ;  /* 0x00000009002a7213 */ /* 0x000fe20000000000 */
[----:B------:R-:W-:Y:S01]  /*1810*/  IMAD.MOV R7, RZ, RZ, -R7 ;  /* 0x000000ffff077224 */ /* 0x000fe200078e0a07 */
[----:B------:R-:W-:Y:S01]  /*1820*/  ISETP.GE.AND P0, PT, R17, RZ, PT ;  /* 0x000000ff1100720c */ /* 0x000fe20003f06270 */
[----:B------:R-:W-:Y:S01]  /*1830*/  @!P5 IMAD.IADD R36, R36, 0x1, -R3 ;  /* 0x000000012424d824 */ /* 0x000fe200078e0a03 */
[----:B------:R-:W-:Y:S01]  /*1840*/  ISETP.GE.AND P4, PT, R9, RZ, PT ;  /* 0x000000ff0900720c */ /* 0x000fe20003f86270 */
[C---:B------:R-:W-:Y:S01]  /*1850*/  IMAD R38, R3.reuse, R7, R38 ;  /* 0x0000000703267224 */ /* 0x040fe200078e0226 */
[----:B------:R-:W-:Y:S01]  /*1860*/  IABS R44, R11 ;  /* 0x0000000b002c7213 */ /* 0x000fe20000000000 */
[C---:B------:R-:W-:Y:S01]  /*1870*/  IMAD.HI.U32 R9, R6.reuse, R42, RZ ;  /* 0x0000002a06097227 */ /* 0x040fe200078e00ff */
[----:B------:R-:W-:Y:S02]  /*1880*/  ISETP.GT.U32.AND P5, PT, R3, R36, PT ;  /* 0x000000240300720c */ /* 0x000fe40003fa4070 */
[C---:B------:R-:W-:Y:S01]  /*1890*/  LOP3.LUT R17, R23.reuse, 0x16, RZ, 0xfc, !PT ;  /* 0x0000001617117812 */ /* 0x040fe200078efcff */
[----:B------:R-:W-:Y:S01]  /*18a0*/  IMAD.HI.U32 R7, R6, R40, RZ ;  /* 0x0000002806077227 */ /* 0x000fe200078e00ff */
[----:B------:R-:W-:-:S02]  /*18b0*/  LOP3.LUT R13, R23, 0x18, RZ, 0xfc, !PT ;  /* 0x00000018170d7812 */ /* 0x000fc400078efcff */
[----:B------:R-:W-:Y:S01]  /*18c0*/  IABS R48, R17 ;  /* 0x0000001100307213 */ /* 0x000fe20000000000 */
[----:B------:R-:W-:Y:S01]  /*18d0*/  @!P2 IMAD.IADD R34, R34, 0x1, -R3 ;  /* 0x000000012222a824 */ /* 0x000fe200078e0a03 */
[C---:B------:R-:W-:Y:S01]  /*18e0*/  ISETP.GT.U32.AND P2, PT, R3.reuse, R38, PT ;  /* 0x000000260300720c */ /* 0x040fe20003f44070 */
[----:B------:R-:W-:Y:S01]  /*18f0*/  IMAD.MOV R9, RZ, RZ, -R9 ;  /* 0x000000ffff097224 */ /* 0x000fe200078e0a09 */
[----:B------:R-:W-:Y:S01]  /*1900*/  IABS R46, R13 ;  /* 0x0000000d002e7213 */ /* 0x000fe20000000000 */
[----:B------:R-:W-:Y:S02]  /*1910*/  IMAD.MOV R7, RZ, RZ, -R7 ;  /* 0x000000ffff077224 */ /* 0x000fe400078e0a07 */
[C---:B------:R-:W-:Y:S02]  /*1920*/  IMAD R42, R3.reuse, R9, R42 ;  /* 0x00000009032a7224 */ /* 0x040fe400078e022a */
[C---:B------:R-:W-:Y:S02]  /*1930*/  IMAD R40, R3.reuse, R7, R40 ;  /* 0x0000000703287224 */ /* 0x040fe400078e0228 */
[----:B------:R-:W-:Y:S01]  /*1940*/  @!P0 IMAD.MOV R34, RZ, RZ, -R34 ;  /* 0x000000ffff228224 */ /* 0x000fe200078e0a22 */
[C---:B------:R-:W-:Y:S01]  /*1950*/  ISETP.GT.U32.AND P0, PT, R3.reuse, R42, PT ;  /* 0x0000002a0300720c */ /* 0x040fe20003f04070 */
[--C-:B------:R-:W-:Y:S01]  /*1960*/  @!P5 IMAD.IADD R36, R36, 0x1, -R3.reuse ;  /* 0x000000012424d824 */ /* 0x100fe200078e0a03 */
[----:B------:R-:W-:Y:S01]  /*1970*/  ISETP.GT.U32.AND P5, PT, R3, R40, PT ;  /* 0x000000280300720c */ /* 0x000fe20003fa4070 */
[----:B------:R-:W-:-:S02]  /*1980*/  @!P2 IMAD.IADD R38, R38, 0x1, -R3 ;  /* 0x000000012626a824 */ /* 0x000fc400078e0a03 */
[----:B------:R-:W-:-:S03]  /*1990*/  IMAD.HI.U32 R7, R6, R44, RZ ;  /* 0x0000002c06077227 */ /* 0x000fc600078e00ff */
[----:B------:R-:W-:Y:S01]  /*19a0*/  ISETP.GT.U32.AND P2, PT, R3, R38, PT ;  /* 0x000000260300720c */ /* 0x000fe20003f44070 */
[----:B------:R-:W-:Y:S02]  /*19b0*/  IMAD.MOV R9, RZ, RZ, -R7 ;  /* 0x000000ffff097224 */ /* 0x000fe400078e0a07 */
[----:B------:R-:W-:-:S04]  /*19c0*/  IMAD.HI.U32 R7, R6, R46, RZ ;  /* 0x0000002e06077227 */ /* 0x000fc800078e00ff */
[--C-:B------:R-:W-:Y:S02]  /*19d0*/  @!P0 IMAD.IADD R42, R42, 0x1, -R3.reuse ;  /* 0x000000012a2a8824 */ /* 0x100fe400078e0a03 */
[----:B------:R-:W-:Y:S02]  /*19e0*/  @!P5 IMAD.IADD R40, R40, 0x1, -R3 ;  /* 0x000000012828d824 */ /* 0x000fe400078e0a03 */
[C---:B------:R-:W-:Y:S01]  /*19f0*/  IMAD R44, R3.reuse, R9, R44 ;  /* 0x00000009032c7224 */ /* 0x040fe200078e022c */
[C---:B------:R-:W-:Y:S01]  /*1a00*/  ISETP.GT.U32.AND P0, PT, R3.reuse, R42, PT ;  /* 0x0000002a0300720c */ /* 0x040fe20003f04070 */
[----:B------:R-:W-:Y:S01]  /*1a10*/  IMAD.HI.U32 R9, R6, R48, RZ ;  /* 0x0000003006097227 */ /* 0x000fe200078e00ff */
[----:B------:R-:W-:-:S03]  /*1a20*/  ISETP.GT.U32.AND P5, PT, R3, R40, PT ;  /* 0x000000280300720c */ /* 0x000fc60003fa4070 */
[----:B------:R-:W-:Y:S01]  /*1a30*/  @!P2 IMAD.IADD R38, R38, 0x1, -R3 ;  /* 0x000000012626a824 */ /* 0x000fe200078e0a03 */
[----:B------:R-:W-:Y:S01]  /*1a40*/  ISETP.GT.U32.AND P2, PT, R3, R44, PT ;  /* 0x0000002c0300720c */ /* 0x000fe20003f44070 */
[----:B------:R-:W-:Y:S02]  /*1a50*/  IMAD.MOV R9, RZ, RZ, -R9 ;  /* 0x000000ffff097224 */ /* 0x000fe400078e0a09 */
[----:B------:R-:W-:Y:S01]  /*1a60*/  @!P6 IMAD.MOV R36, RZ, RZ, -R36 ;  /* 0x000000ffff24e224 */ /* 0x000fe200078e0a24 */
[----:B------:R-:W-:Y:S01]  /*1a70*/  ISETP.GE.AND P6, PT, R11, RZ, PT ;  /* 0x000000ff0b00720c */ /* 0x000fe20003fc6270 */
[----:B------:R-:W-:Y:S02]  /*1a80*/  IMAD.MOV R11, RZ, RZ, -R7 ;  /* 0x000000ffff0b7224 */ /* 0x000fe400078e0a07 */
[----:B------:R-:W-:-:S04]  /*1a90*/  IMAD.HI.U32 R7, R6, R50, RZ ;  /* 0x0000003206077227 */ /* 0x000fc800078e00ff */
[----:B------:R-:W-:Y:S01]  /*1aa0*/  IMAD R48, R3, R9, R48 ;  /* 0x0000000903307224 */ /* 0x000fe200078e0230 */
[----:B------:R-:W-:Y:S01]  /*1ab0*/  LOP3.LUT R9, R23, 0x12, RZ, 0xfc, !PT ;  /* 0x0000001217097812 */ /* 0x000fe200078efcff */
[----:B------:R-:W-:Y:S02]  /*1ac0*/  IMAD.MOV R7, RZ, RZ, -R7 ;  /* 0x000000ffff077224 */ /* 0x000fe400078e0a07 */
[--C-:B------:R-:W-:Y:S01]  /*1ad0*/  @!P0 IMAD.IADD R42, R42, 0x1, -R3.reuse ;  /* 0x000000012a2a8824 */ /* 0x100fe200078e0a03 */
[C---:B------:R-:W-:Y:S01]  /*1ae0*/  ISETP.GT.U32.AND P0, PT, R3.reuse, R48, PT ;  /* 0x000000300300720c */ /* 0x040fe20003f04070 */
[--C-:B------:R-:W-:Y:S01]  /*1af0*/  @!P5 IMAD.IADD R40, R40, 0x1, -R3.reuse ;  /* 0x000000012828d824 */ /* 0x100fe200078e0a03 */
[----:B------:R-:W-:Y:S01]  /*1b00*/  IABS R52, R9 ;  /* 0x0000000900347213 */ /* 0x000fe20000000000 */
[----:B------:R-:W-:Y:S02]  /*1b10*/  IMAD R50, R3, R7, R50 ;  /* 0x0000000703327224 */ /* 0x000fe400078e0232 */
[----:B------:R-:W-:-:S02]  /*1b20*/  @!P2 IMAD.IADD R44, R44, 0x1, -R3 ;  /* 0x000000012c2ca824 */ /* 0x000fc400078e0a03 */
[----:B------:R-:W-:Y:S01]  /*1b30*/  @!P1 IMAD.MOV R40, RZ, RZ, -R40 ;  /* 0x000000ffff289224 */ /* 0x000fe200078e0a28 */
[C---:B------:R-:W-:Y:S01]  /*1b40*/  ISETP.GT.U32.AND P1, PT, R3.reuse, R50, PT ;  /* 0x000000320300720c */ /* 0x040fe20003f24070 */
[C---:B------:R-:W-:Y:S01]  /*1b50*/  IMAD R46, R3.reuse, R11, R46 ;  /* 0x0000000b032e7224 */ /* 0x040fe200078e022e */
[----:B------:R-:W-:Y:S01]  /*1b60*/  ISETP.GT.U32.AND P2, PT, R3, R44, PT ;  /* 0x0000002c0300720c */ /* 0x000fe20003f44070 */
[----:B------:R-:W-:Y:S01]  /*1b70*/  IMAD.HI.U32 R7, R6, R52, RZ ;  /* 0x0000003406077227 */ /* 0x000fe200078e00ff */
[----:B------:R-:W-:Y:S02]  /*1b80*/  LOP3.LUT R11, R23, 0x10, RZ, 0xfc, !PT ;  /* 0x00000010170b7812 */ /* 0x000fe400078efcff */
[----:B------:R-:W-:Y:S01]  /*1b90*/  ISETP.GT.U32.AND P5, PT, R3, R46, PT ;  /* 0x0000002e0300720c */ /* 0x000fe20003fa4070 */
[--C-:B------:R-:W-:Y:S01]  /*1ba0*/  @!P0 IMAD.IADD R48, R48, 0x1, -R3.reuse ;  /* 0x0000000130308824 */ /* 0x100fe200078e0a03 */
[----:B------:R-:W-:Y:S01]  /*1bb0*/  IABS R54, R11 ;  /* 0x0000000b00367213 */ /* 0x000fe20000000000 */
[----:B------:R-:W-:Y:S01]  /*1bc0*/  @!P3 IMAD.MOV R38, RZ, RZ, -R38 ;  /* 0x000000ffff26b224 */ /* 0x000fe200078e0a26 */
[----:B------:R-:W-:Y:S01]  /*1bd0*/  ISETP.GE.AND P3, PT, R13, RZ, PT ;  /* 0x000000ff0d00720c */ /* 0x000fe20003f66270 */
[----:B------:R-:W-:Y:S01]  /*1be0*/  @!P4 IMAD.MOV R42, RZ, RZ, -R42 ;  /* 0x000000ffff2ac224 */ /* 0x000fe200078e0a2a */
[----:B------:R-:W-:Y:S01]  /*1bf0*/  ISETP.GT.U32.AND P0, PT, R3, R48, PT ;  /* 0x000000300300720c */ /* 0x000fe20003f04070 */
[--C-:B------:R-:W-:Y:S01]  /*1c00*/  @!P1 IMAD.IADD R50, R50, 0x1, -R3.reuse ;  /* 0x0000000132329824 */ /* 0x100fe200078e0a03 */
[----:B------:R-:W-:Y:S01]  /*1c10*/  ISETP.GE.AND P1, PT, R9, RZ, PT ;  /* 0x000000ff0900720c */ /* 0x000fe20003f26270 */
[----:B------:R-:W-:Y:S01]  /*1c20*/  @!P2 IMAD.IADD R44, R44, 0x1, -R3 ;  /* 0x000000012c2ca824 */ /* 0x000fe200078e0a03 */
[----:B------:R-:W-:Y:S01]  /*1c30*/  ISETP.GE.AND P2, PT, R25, RZ, PT ;  /* 0x000000ff1900720c */ /* 0x000fe20003f46270 */
[----:B------:R-:W-:Y:S01]  /*1c40*/  IMAD.MOV R9, RZ, RZ, -R7 ;  /* 0x000000ffff097224 */ /* 0x000fe200078e0a07 */
[----:B------:R-:W-:Y:S01]  /*1c50*/  LOP3.LUT R25, R23, 0xe, RZ, 0xfc, !PT ;  /* 0x0000000e17197812 */ /* 0x000fe200078efcff */
[----:B------:R-:W-:Y:S01]  /*1c60*/  @!P6 IMAD.MOV R44, RZ, RZ, -R44 ;  /* 0x000000ffff2ce224 */ /* 0x000fe200078e0a2c */
[C---:B------:R-:W-:Y:S01]  /*1c70*/  ISETP.GT.U32.AND P6, PT, R3.reuse, R50, PT ;  /* 0x000000320300720c */ /* 0x040fe20003fc4070 */
[----:B------:R-:W-:Y:S01]  /*1c80*/  IMAD R52, R3, R9, R52 ;  /* 0x0000000903347224 */ /* 0x000fe200078e0234 */
[----:B------:R-:W-:Y:S01]  /*1c90*/  IABS R56, R25 ;  /* 0x0000001900387213 */ /* 0x000fe20000000000 */
[----:B------:R-:W-:Y:S01]  /*1ca0*/  IMAD.HI.U32 R7, R6, R54, RZ ;  /* 0x0000003606077227 */ /* 0x000fe200078e00ff */
[----:B------:R-:W-:-:S02]  /*1cb0*/  ISETP.GE.AND P4, PT, R17, RZ, PT ;  /* 0x000000ff1100720c */ /* 0x000fc40003f86270 */
[----:B------:R-:W-:Y:S01]  /*1cc0*/  IABS R17, R35 ;  /* 0x0000002300117213 */ /* 0x000fe20000000000 */
[----:B------:R-:W-:Y:S01]  /*1cd0*/  @!P0 IMAD.IADD R48, R48, 0x1, -R3 ;  /* 0x0000000130308824 */ /* 0x000fe200078e0a03 */
[C---:B------:R-:W-:Y:S01]  /*1ce0*/  ISETP.GT.U32.AND P0, PT, R3.reuse, R52, PT ;  /* 0x000000340300720c */ /* 0x040fe20003f04070 */
[----:B------:R-:W-:Y:S02]  /*1cf0*/  IMAD.MOV R7, RZ, RZ, -R7 ;  /* 0x000000ffff077224 */ /* 0x000fe400078e0a07 */
[--C-:B------:R-:W-:Y:S02]  /*1d00*/  @!P5 IMAD.IADD R46, R46, 0x1, -R3.reuse ;  /* 0x000000012e2ed824 */ /* 0x100fe400078e0a03 */
[C---:B------:R-:W-:Y:S02]  /*1d10*/  IMAD R54, R3.reuse, R7, R54 ;  /* 0x0000000703367224 */ /* 0x040fe400078e0236 */
[----:B------:R-:W-:Y:S01]  /*1d20*/  @!P6 IMAD.IADD R50, R50, 0x1, -R3 ;  /* 0x000000013232e824 */ /* 0x000fe200078e0a03 */
[C---:B------:R-:W-:Y:S01]  /*1d30*/  ISETP.GT.U32.AND P5, PT, R3.reuse, R46, PT ;  /* 0x0000002e0300720c */ /* 0x040fe20003fa4070 */
[----:B------:R-:W-:Y:S01]  /*1d40*/  IMAD.HI.U32 R7, R6, R56, RZ ;  /* 0x0000003806077227 */ /* 0x000fe200078e00ff */
[----:B------:R-:W-:-:S03]  /*1d50*/  ISETP.GT.U32.AND P6, PT, R3, R54, PT ;  /* 0x000000360300720c */ /* 0x000fc60003fc4070 */
[----:B------:R-:W-:Y:S02]  /*1d60*/  @!P0 IMAD.IADD R52, R52, 0x1, -R3 ;  /* 0x0000000134348824 */ /* 0x000fe400078e0a03 */
[----:B------:R-:W-:Y:S02]  /*1d70*/  IMAD.MOV R13, RZ, RZ, -R7 ;  /* 0x000000ffff0d7224 */ /* 0x000fe400078e0a07 */
[----:B------:R-:W-:Y:S01]  /*1d80*/  IMAD.HI.U32 R9, R6, R58, RZ ;  /* 0x0000003a06097227 */ /* 0x000fe200078e00ff */
[----:B------:R-:W-:-:S03]  /*1d90*/  ISETP.GT.U32.AND P0, PT, R3, R52, PT ;  /* 0x000000340300720c */ /* 0x000fc60003f04070 */
[----:B------:R-:W-:Y:S01]  /*1da0*/  IMAD R56, R3, R13, R56 ;  /* 0x0000000d03387224 */ /* 0x000fe200078e0238 */
[----:B------:R-:W-:Y:S01]  /*1db0*/  IABS R13, R33 ;  /* 0x00000021000d7213 */ /* 0x000fe20000000000 */
[--C-:B------:R-:W-:Y:S02]  /*1dc0*/  @!P6 IMAD.IADD R54, R54, 0x1, -R3.reuse ;  /* 0x000000013636e824 */ /* 0x100fe400078e0a03 */
[----:B------:R-:W-:Y:S01]  /*1dd0*/  @!P5 IMAD.IADD R46, R46, 0x1, -R3 ;  /* 0x000000012e2ed824 */ /* 0x000fe200078e0a03 */
[----:B------:R-:W-:Y:S01]  /*1de0*/  ISETP.GE.AND P5, PT, R11, RZ, PT ;  /* 0x000000ff0b00720c */ /* 0x000fe20003fa6270 */
[----:B------:R-:W-:Y:S01]  /*1df0*/  IMAD.HI.U32 R11, R6, R60, RZ ;  /* 0x0000003c060b7227 */ /* 0x000fe200078e00ff */
[----:B------:R-:W-:-:S03]  /*1e00*/  ISETP.GT.U32.AND P6, PT, R3, R54, PT ;  /* 0x000000360300720c */ /* 0x000fc60003fc4070 */
[----:B------:R-:W-:Y:S01]  /*1e10*/  @!P0 IMAD.IADD R52, R52, 0x1, -R3 ;  /* 0x0000000134348824 */ /* 0x000fe200078e0a03 */
[----:B------:R-:W-:Y:S01]  /*1e20*/  ISETP.GT.U32.AND P0, PT, R3, R56, PT ;  /* 0x000000380300720c */ /* 0x000fe20003f04070 */
[----:B------:R-:W-:Y:S02]  /*1e30*/  IMAD.MOV R9, RZ, RZ, -R9 ;  /* 0x000000ffff097224 */ /* 0x000fe400078e0a09 */
[----:B------:R-:W-:-:S04]  /*1e40*/  IMAD.HI.U32 R7, R6, R62, RZ ;  /* 0x0000003e06077227 */ /* 0x000fc800078e00ff */
[----:B------:R-:W-:Y:S02]  /*1e50*/  IMAD.MOV R11, RZ, RZ, -R11 ;  /* 0x000000ffff0b7224 */ /* 0x000fe400078e0a0b */
[C---:B------:R-:W-:Y:S02]  /*1e60*/  IMAD R58, R3.reuse, R9, R58 ;  /* 0x00000009033a7224 */ /* 0x040fe400078e023a */
[----:B------:R-:W-:Y:S02]  /*1e70*/  IMAD.MOV R7, RZ, RZ, -R7 ;  /* 0x000000ffff077224 */ /* 0x000fe400078e0a07 */
[C---:B------:R-:W-:Y:S02]  /*1e80*/  IMAD R60, R3.reuse, R11, R60 ;  /* 0x0000000b033c7224 */ /* 0x040fe400078e023c */
[----:B------:R-:W-:Y:S01]  /*1e90*/  @!P6 IMAD.IADD R54, R54, 0x1, -R3 ;  /* 0x000000013636e824 */ /* 0x000fe200078e0a03 */
[C---:B------:R-:W-:Y:S01]  /*1ea0*/  ISETP.GT.U32.AND P6, PT, R3.reuse, R58, PT ;  /* 0x0000003a0300720c */ /* 0x040fe20003fc4070 */
[----:B------:R-:W-:-:S02]  /*1eb0*/  IMAD R62, R3, R7, R62 ;  /* 0x00000007033e7224 */ /* 0x000fc400078e023e */
[----:B------:R-:W-:Y:S01]  /*1ec0*/  @!P0 IMAD.IADD R56, R56, 0x1, -R3 ;  /* 0x0000000138388824 */ /* 0x000fe200078e0a03 */
[C---:B------:R-:W-:Y:S01]  /*1ed0*/  ISETP.GT.U32.AND P0, PT, R3.reuse, R60, PT ;  /* 0x0000003c0300720c */ /* 0x040fe20003f04070 */
[----:B------:R-:W-:Y:S01]  /*1ee0*/  @!P3 IMAD.MOV R46, RZ, RZ, -R46 ;  /* 0x000000ffff2eb224 */ /* 0x000fe200078e0a2e */
[----:B------:R-:W-:Y:S01]  /*1ef0*/  ISETP.GT.U32.AND P3, PT, R3, R62, PT ;  /* 0x0000003e0300720c */ /* 0x000fe20003f64070 */
[----:B------:R-:W-:-:S04]  /*1f00*/  IMAD.HI.U32 R7, R6, R13, RZ ;  /* 0x0000000d06077227 */ /* 0x000fc800078e00ff */
[----:B------:R-:W-:Y:S02]  /*1f10*/  @!P4 IMAD.MOV R48, RZ, RZ, -R48 ;  /* 0x000000ffff30c224 */ /* 0x000fe400078e0a30 */
[----:B------:R-:W-:Y:S01]  /*1f20*/  @!P6 IMAD.IADD R58, R58, 0x1, -R3 ;  /* 0x000000013a3ae824 */ /* 0x000fe200078e0a03 */
[C---:B------:R-:W-:Y:S01]  /*1f30*/  ISETP.GT.U32.AND P6, PT, R3.reuse, R56, PT ;  /* 0x000000380300720c */ /* 0x040fe20003fc4070 */
[----:B------:R-:W-:Y:S02]  /*1f40*/  IMAD.MOV R64, RZ, RZ, -R7 ;  /* 0x000000ffff407224 */ /* 0x000fe400078e0a07 */
[----:B------:R-:W-:Y:S01]  /*1f50*/  @!P0 IMAD.IADD R60, R60, 0x1, -R3 ;  /* 0x000000013c3c8824 */ /* 0x000fe200078e0a03 */
[----:B------:R-:W-:Y:S01]  /*1f60*/  ISETP.GT.U32.AND P4, PT, R3, R58, PT ;  /* 0x0000003a0300720c */ /* 0x000fe20003f84070 */
[----:B------:R-:W-:-:S03]  /*1f70*/  IMAD.HI.U32 R7, R6, R68, RZ ;  /* 0x0000004406077227 */ /* 0x000fc600078e00ff */
[----:B------:R-:W-:Y:S01]  /*1f80*/  ISETP.GT.U32.AND P0, PT, R3, R60, PT ;  /* 0x0000003c0300720c */ /* 0x000fe20003f04070 */
[----:B------:R-:W-:Y:S02]  /*1f90*/  @!P3 IMAD.IADD R62, R62, 0x1, -R3 ;  /* 0x000000013e3eb824 */ /* 0x000fe400078e0a03 */
[----:B------:R-:W-:-:S03]  /*1fa0*/  IMAD.HI.U32 R9, R6, R17, RZ ;  /* 0x0000001106097227 */ /* 0x000fc600078e00ff */
[----:B------:R-:W-:Y:S01]  /*1fb0*/  ISETP.GT.U32.AND P3, PT, R3, R62, PT ;  /* 0x0000003e0300720c */ /* 0x000fe20003f64070 */
[----:B------:R-:W-:-:S04]  /*1fc0*/  IMAD.HI.U32 R11, R6, R66, RZ ;  /* 0x00000042060b7227 */ /* 0x000fc800078e00ff */
[----:B------:R-:W-:Y:S02]  /*1fd0*/  IMAD.MOV R7, RZ, RZ, -R7 ;  /* 0x000000ffff077224 */ /* 0x000fe400078e0a07 */
[C---:B------:R-:W-:Y:S02]  /*1fe0*/  IMAD R6, R3.reuse, R64, R13 ;  /* 0x0000004003067224 */ /* 0x040fe400078e020d */
[----:B------:R-:W-:Y:S02]  /*1ff0*/  IMAD.MOV R64, RZ, RZ, -R9 ;  /* 0x000000ffff407224 */ /* 0x000fe400078e0a09 */
[C---:B------:R-:W-:Y:S02]  /*2000*/  IMAD R68, R3.reuse, R7, R68 ;  /* 0x0000000703447224 */ /* 0x040fe400078e0244 */
[----:B------:R-:W-:Y:S01]  /*2010*/  @!P6 IMAD.IADD R56, R56, 0x1, -R3 ;  /* 0x000000013838e824 */ /* 0x000fe200078e0a03 */
[----:B------:R-:W-:Y:S01]  /*2020*/  ISETP.GT.U32.AND P6, PT, R3, R6, PT ;  /* 0x000000060300720c */ /* 0x000fe20003fc4070 */
[----:B------:R-:W-:-:S02]  /*2030*/  IMAD.MOV R11, RZ, RZ, -R11 ;  /* 0x000000ffff0b7224 */ /* 0x000fc400078e0a0b */
[C---:B------:R-:W-:Y:S02]  /*2040*/  IMAD R64, R3.reuse, R64, R17 ;  /* 0x0000004003407224 */ /* 0x040fe400078e0211 */
[--C-:B------:R-:W-:Y:S01]  /*2050*/  @!P4 IMAD.IADD R58, R58, 0x1, -R3.reuse ;  /* 0x000000013a3ac824 */ /* 0x100fe200078e0a03 */
[C---:B------:R-:W-:Y:S01]  /*2060*/  ISETP.GT.U32.AND P4, PT, R3.reuse, R68, PT ;  /* 0x000000440300720c */ /* 0x040fe20003f84070 */
[C---:B------:R-:W-:Y:S02]  /*2070*/  IMAD R66, R3.reuse, R11, R66 ;  /* 0x0000000b03427224 */ /* 0x040fe400078e0242 */
[--C-:B------:R-:W-:Y:S01]  /*2080*/  @!P0 IMAD.IADD R60, R60, 0x1, -R3.reuse ;  /* 0x000000013c3c8824 */ /* 0x100fe200078e0a03 */
[C---:B------:R-:W-:Y:S01]  /*2090*/  ISETP.GT.U32.AND P0, PT, R3.reuse, R64, PT ;  /* 0x000000400300720c */ /* 0x040fe20003f04070 */
[--C-:B------:R-:W-:Y:S01]  /*20a0*/  @!P3 IMAD.IADD R62, R62, 0x1, -R3.reuse ;  /* 0x000000013e3eb824 */ /* 0x100fe200078e0a03 */
[----:B------:R-:W-:Y:S01]  /*20b0*/  ISETP.GT.U32.AND P3, PT, R3, R66, PT ;  /* 0x000000420300720c */ /* 0x000fe20003f64070 */
[----:B------:R-:W-:Y:S01]  /*20c0*/  @!P6 IMAD.IADD R6, R6, 0x1, -R3 ;  /* 0x000000010606e824 */ /* 0x000fe200078e0a03 */
[----:B------:R-:W-:Y:S01]  /*20d0*/  ISETP.GE.AND P6, PT, R25, RZ, PT ;  /* 0x000000ff1900720c */ /* 0x000fe20003fc6270 */
[----:B------:R-:W-:-:S02]  /*20e0*/  IMAD.U32 R7, RZ, RZ, UR12 ;  /* 0x0000000cff077e24 */ /* 0x000fc4000f8e00ff */
[----:B------:R-:W-:Y:S01]  /*20f0*/  @!P2 IMAD.MOV R50, RZ, RZ, -R50 ;  /* 0x000000ffff32a224 */ /* 0x000fe200078e0a32 */
[C---:B------:R-:W-:Y:S01]  /*2100*/  ISETP.GT.U32.AND P2, PT, R3.reuse, R6, PT ;  /* 0x000000060300720c */ /* 0x040fe20003f44070 */
[----:B------:R-:W-:Y:S01]  /*2110*/  @!P4 IMAD.IADD R68, R68, 0x1, -R3 ;  /* 0x000000014444c824 */ /* 0x000fe200078e0a03 */
[----:B------:R-:W-:Y:S01]  /*2120*/  SHF.R.U32.HI R7, RZ, 0x4, R7 ;  /* 0x00000004ff077819 */ /* 0x000fe20000011607 */
[----:B------:R-:W-:Y:S02]  /*2130*/  @!P1 IMAD.MOV R52, RZ, RZ, -R52 ;  /* 0x000000ffff349224 */ /* 0x000fe400078e0a34 */
[--C-:B------:R-:W-:Y:S01]  /*2140*/  @!P0 IMAD.IADD R64, R64, 0x1, -R3.reuse ;  /* 0x0000000140408824 */ /* 0x100fe200078e0a03 */
[----:B------:R-:W-:Y:S01]  /*2150*/  ISETP.GT.U32.AND P0, PT, R3, R68, PT ;  /* 0x000000440300720c */ /* 0x000fe20003f04070 */
[--C-:B------:R-:W-:Y:S01]  /*2160*/  @!P3 IMAD.IADD R66, R66, 0x1, -R3.reuse ;  /* 0x000000014242b824 */ /* 0x100fe200078e0a03 */
[----:B------:R-:W-:Y:S01]  /*2170*/  SGXT.U32 R213, R7, 0xe ;  /* 0x0000000e07d5781a */ /* 0x000fe20000000000 */
[----:B------:R-:W-:Y:S01]  /*2180*/  @!P6 IMAD.MOV R56, RZ, RZ, -R56 ;  /* 0x000000ffff38e224 */ /* 0x000fe200078e0a38 */
[C---:B------:R-:W-:Y:S01]  /*2190*/  ISETP.GT.U32.AND P1, PT, R3.reuse, R64, PT ;  /* 0x000000400300720c */ /* 0x040fe20003f24070 */
[----:B------:R-:W-:Y:S01]  /*21a0*/  @!P5 IMAD.MOV R54, RZ, RZ, -R54 ;  /* 0x000000ffff36d224 */ /* 0x000fe200078e0a36 */
[----:B------:R-:W-:Y:S01]  /*21b0*/  ISETP.GT.U32.AND P6, PT, R3, R66, PT ;  /* 0x000000420300720c */ /* 0x000fe20003fc4070 */
[--C-:B------:R-:W-:Y:S01]  /*21c0*/  @!P2 IMAD.IADD R6, R6, 0x1, -R3.reuse ;  /* 0x000000010606a824 */ /* 0x100fe200078e0a03 */
[----:B------:R-:W-:Y:S01]  /*21d0*/  IADD3 R7, P4, R213, 0x80, RZ ;  /* 0x00000080d5077810 */ /* 0x000fe20007f9e0ff */
[C---:B------:R-:W-:Y:S01]  /*21e0*/  IMAD R236, R230.reuse, 0x7, RZ ;  /* 0x00000007e6ec7824 */ /* 0x040fe200078e02ff */
[----:B------:R-:W-:Y:S01]  /*21f0*/  ISETP.GE.AND P2, PT, R27, RZ, PT ;  /* 0x000000ff1b00720c */ /* 0x000fe20003f46270 */
[----:B------:R-:W-:Y:S01]  /*2200*/  IMAD R235, R230, 0x6, RZ ;  /* 0x00000006e6eb7824 */ /* 0x000fe200078e02ff */
[----:B------:R-:W-:Y:S01]  /*2210*/  R2UR UR8, R7 ;  /* 0x00000000070872ca */ /* 0x000fe200000e0000 */
[--C-:B------:R-:W-:Y:S01]  /*2220*/  @!P0 IMAD.IADD R68, R68, 0x1, -R3.reuse ;  /* 0x0000000144448824 */ /* 0x100fe200078e0a03 */
[----:B------:R-:W-:Y:S01]  /*2230*/  ISETP.GE.AND P0, PT, R31, RZ, PT ;  /* 0x000000ff1f00720c */ /* 0x000fe20003f06270 */
[----:B------:R-:W-:Y:S01]  /*2240*/  IMAD.MOV.U32 R7, RZ, RZ, RZ ;  /* 0x000000ffff077224 */ /* 0x000fe200078e00ff */
[----:B------:R-:W-:Y:S01]  /*2250*/  ISETP.GE.AND P3, PT, R29, RZ, PT ;  /* 0x000000ff1d00720c */ /* 0x000fe20003f66270 */
[--C-:B------:R-:W-:Y:S01]  /*2260*/  @!P1 IMAD.IADD R64, R64, 0x1, -R3.reuse ;  /* 0x0000000140409824 */ /* 0x100fe200078e0a03 */
[----:B------:R-:W-:Y:S01]  /*2270*/  ISETP.GE.AND P1, PT, R33, RZ, PT ;  /* 0x000000ff2100720c */ /* 0x000fe20003f26270 */
[----:B------:R-:W-:Y:S01]  /*2280*/  @!P6 IMAD.IADD R66, R66, 0x1, -R3 ;  /* 0x000000014242e824 */ /* 0x000fe200078e0a03 */
[----:B------:R-:W-:Y:S01]  /*2290*/  IADD3.X R7, R7, 0x40000040, RZ, P4, !PT ;  /* 0x4000004007077810 */ /* 0x000fe200027fe4ff */
[C---:B------:R-:W-:Y:S01]  /*22a0*/  IMAD R234, R230.reuse, 0x5, RZ ;  /* 0x00000005e6ea7824 */ /* 0x040fe200078e02ff */
[----:B------:R-:W-:Y:S01]  /*22b0*/  ISETP.GE.AND P4, PT, R35, RZ, PT ;  /* 0x000000ff2300720c */ /* 0x000fe20003f86270 */
[----:B------:R-:W-:Y:S01]  /*22c0*/  @!P2 IMAD.MOV R58, RZ, RZ, -R58 ;  /* 0x000000ffff3aa224 */ /* 0x000fe200078e0a3a */
[----:B------:R-:W-:Y:S01]  /*22d0*/  ISETP.NE.AND P6, PT, R15, RZ, PT ;  /* 0x000000ff0f00720c */ /* 0x000fe20003fc5270 */
[----:B------:R-:W-:Y:S01]  /*22e0*/  IMAD.SHL.U32 R233, R230, 0x4, RZ ;  /* 0x00000004e6e97824 */ /* 0x000fe200078e00ff */
[----:B------:R-:W-:Y:S01]  /*22f0*/  LOP3.LUT R3, RZ, R15, RZ, 0x33, !PT ;  /* 0x0000000fff037212 */ /* 0x000fe200078e33ff */
[----:B------:R-:W-:Y:S01]  /*2300*/  @!P0 IMAD.MOV R62, RZ, RZ, -R62 ;  /* 0x000000ffff3e8224 */ /* 0x000fe200078e0a3e */
[----:B------:R-:W-:Y:S01]  /*2310*/  LEA R150, P0, R4, UR16, 0x1 ;  /* 0x0000001004967c11 */ /* 0x000fe2000f8008ff */
[----:B------:R-:W-:Y:S01]  /*2320*/  @!P3 IMAD.MOV R60, RZ, RZ, -R60 ;  /* 0x000000ffff3cb224 */ /* 0x000fe200078e0a3c */
[C---:B------:R-:W-:Y:S01]  /*2330*/  SEL R8, R3.reuse, R8, !P6 ;  /* 0x0000000803087207 */ /* 0x040fe20007000000 */
[----:B------:R-:W-:Y:S01]  /*2340*/  @!P1 IMAD.MOV R6, RZ, RZ, -R6 ;  /* 0x000000ffff069224 */ /* 0x000fe200078e0a06 */
[C---:B------:R-:W-:Y:S01]  /*2350*/  SEL R22, R3.reuse, R22, !P6 ;  /* 0x0000001603167207 */ /* 0x040fe20007000000 */
[----:B------:R-:W-:Y:S01]  /*2360*/  IMAD R232, R230, 0x3, RZ ;  /* 0x00000003e6e87824 */ /* 0x000fe200078e02ff */
[----:B------:R-:W-:Y:S01]  /*2370*/  LEA.HI.X.SX32 R151, R4, UR17, 0x1, P0 ;  /* 0x0000001104977c11 */ /* 0x000fe200080f0eff */
[----:B------:R-:W-:Y:S01]  /*2380*/  IMAD R8, R8, UR4, RZ ;  /* 0x0000000408087c24 */ /* 0x000fe2000f8e02ff */
[----:B------:R-:W-:Y:S01]  /*2390*/  ULDC.64 UR16, c[0x0][0x218] ;  /* 0x0000860000107ab9 */ /* 0x000fe20000000a00 */
[----:B------:R-:W-:Y:S01]  /*23a0*/  @!P4 IMAD.MOV R64, RZ, RZ, -R64 ;  /* 0x000000ffff40c224 */ /* 0x000fe200078e0a40 */
[C---:B------:R-:W-:Y:S01]  /*23b0*/  SEL R36, R3.reuse, R36, !P6 ;  /* 0x0000002403247207 */ /* 0x040fe20007000000 */
[----:B------:R-:W-:Y:S01]  /*23c0*/  IMAD R22, R22, UR4, RZ ;  /* 0x0000000416167c24 */ /* 0x000fe2000f8e02ff */
[----:B------:R-:W-:Y:S01]  /*23d0*/  LEA R212, P4, R8, UR16, 0x1 ;  /* 0x0000001008d47c11 */ /* 0x000fe2000f8808ff */
[----:B------:R-:W-:Y:S01]  /*23e0*/  IMAD.SHL.U32 R230, R230, 0x2, RZ ;  /* 0x00000002e6e67824 */ /* 0x000fe200078e00ff */
[----:B------:R-:W-:Y:S01]  /*23f0*/  SEL R50, R3, R50, !P6 ;  /* 0x0000003203327207 */ /* 0x000fe20007000000 */
[----:B------:R-:W-:Y:S01]  /*2400*/  IMAD R36, R36, UR4, RZ ;  /* 0x0000000424247c24 */ /* 0x000fe2000f8e02ff */
[----:B------:R-:W-:-:S02]  /*2410*/  LEA.HI.X.SX32 R210, R8, UR17, 0x1, P4 ;  /* 0x0000001108d27c11 */ /* 0x000fc4000a0f0eff */
[----:B------:R-:W-:Y:S01]  /*2420*/  LEA R179, P4, R22, UR16, 0x1 ;  /* 0x0000001016b37c11 */ /* 0x000fe2000f8808ff */
[----:B------:R-:W-:Y:S01]  /*2430*/  IMAD R50, R50, UR4, RZ ;  /* 0x0000000432327c24 */ /* 0x000fe2000f8e02ff */
[----:B------:R-:W-:Y:S02]  /*2440*/  ISETP.GE.AND P2, PT, R37, RZ, PT ;  /* 0x000000ff2500720c */ /* 0x000fe40003f46270 */
[----:B------:R-:W-:Y:S02]  /*2450*/  SEL R14, R3, R14, !P6 ;  /* 0x0000000e030e7207 */ /* 0x000fe40007000000 */
[----:B------:R-:W-:Y:S02]  /*2460*/  LEA.HI.X.SX32 R176, R22, UR17, 0x1, P4 ;  /* 0x0000001116b07c11 */ /* 0x000fe4000a0f0eff */
[----:B------:R-:W-:Y:S01]  /*2470*/  ISETP.GE.AND P5, PT, R23, RZ, PT ;  /* 0x000000ff1700720c */ /* 0x000fe20003fa6270 */
[----:B------:R-:W-:Y:S01]  /*2480*/  IMAD R14, R14, UR4, RZ ;  /* 0x000000040e0e7c24 */ /* 0x000fe2000f8e02ff */
[----:B------:R-:W-:-:S02]  /*2490*/  SEL R6, R3, R6, !P6 ;  /* 0x0000000603067207 */ /* 0x000fc40007000000 */
[----:B------:R-:W-:Y:S02]  /*24a0*/  LEA R193, P4, R36, UR16, 0x1 ;  /* 0x0000001024c17c11 */ /* 0x000fe4000f8808ff */
[C---:B------:R-:W-:Y:S01]  /*24b0*/  SEL R10, R3.reuse, R10, !P6 ;  /* 0x0000000a030a7207 */ /* 0x040fe20007000000 */
[----:B------:R-:W-:Y:S01]  /*24c0*/  IMAD R6, R6, UR4, RZ ;  /* 0x0000000406067c24 */ /* 0x000fe2000f8e02ff */
[C---:B------:R-:W-:Y:S01]  /*24d0*/  SEL R12, R3.reuse, R12, !P6 ;  /* 0x0000000c030c7207 */ /* 0x040fe20007000000 */
[----:B------:R-:W-:Y:S01]  /*24e0*/  @!P2 IMAD.MOV R66, RZ, RZ, -R66 ;  /* 0x000000ffff42a224 */ /* 0x000fe200078e0a42 */
[C---:B------:R-:W-:Y:S01]  /*24f0*/  SEL R28, R3.reuse, R28, !P6 ;  /* 0x0000001c031c7207 */ /* 0x040fe20007000000 */
[----:B------:R-:W-:Y:S01]  /*2500*/  IMAD R10, R10, UR4, RZ ;  /* 0x000000040a0a7c24 */ /* 0x000fe2000f8e02ff */
[----:B------:R-:W-:Y:S01]  /*2510*/  LEA.HI.X.SX32 R162, R36, UR17, 0x1, P4 ;  /* 0x0000001124a27c11 */ /* 0x000fe2000a0f0eff */
[----:B------:R-:W-:Y:S01]  /*2520*/  IMAD R12, R12, UR4, RZ ;  /* 0x000000040c0c7c24 */ /* 0x000fe2000f8e02ff */
[----:B------:R-:W-:Y:S01]  /*2530*/  LEA R139, P4, R50, UR16, 0x1 ;  /* 0x00000010328b7c11 */ /* 0x000fe2000f8808ff */
[----:B------:R-:W-:Y:S01]  /*2540*/  IMAD R28, R28, UR4, RZ ;  /* 0x000000041c1c7c24 */ /* 0x000fe2000f8e02ff */
[C---:B------:R-:W-:Y:S01]  /*2550*/  SEL R16, R3.reuse, R16, !P6 ;  /* 0x0000001003107207 */ /* 0x040fe20007000000 */
[----:B------:R-:W-:Y:S01]  /*2560*/  @!P5 IMAD.MOV R68, RZ, RZ, -R68 ;  /* 0x000000ffff44d224 */ /* 0x000fe200078e0a44 */
[----:B------:R-:W-:-:S02]  /*2570*/  SEL R18, R3, R18, !P6 ;  /* 0x0000001203127207 */ /* 0x000fc40007000000 */
[----:B------:R-:W-:Y:S02]  /*2580*/  CS2R R36, SRZ ;  /* 0x0000000000247805 */ /* 0x000fe4000001ff00 */
[C---:B------:R-:W-:Y:S01]  /*2590*/  SEL R20, R3.reuse, R20, !P6 ;  /* 0x0000001403147207 */ /* 0x040fe20007000000 */
[----:B------:R-:W-:Y:S01]  /*25a0*/  IMAD R16, R16, UR4, RZ ;  /* 0x0000000410107c24 */ /* 0x000fe2000f8e02ff */
[C---:B------:R-:W-:Y:S01]  /*25b0*/  SEL R24, R3.reuse, R24, !P6 ;  /* 0x0000001803187207 */ /* 0x040fe20007000000 */
[----:B------:R-:W-:Y:S01]  /*25c0*/  IMAD R18, R18, UR4, RZ ;  /* 0x0000000412127c24 */ /* 0x000fe2000f8e02ff */
[C---:B------:R-:W-:Y:S01]  /*25d0*/  SEL R26, R3.reuse, R26, !P6 ;  /* 0x0000001a031a7207 */ /* 0x040fe20007000000 */
[----:B------:R-:W-:Y:S01]  /*25e0*/  IMAD R20, R20, UR4, RZ ;  /* 0x0000000414147c24 */ /* 0x000fe2000f8e02ff */
[----:B------:R-:W-:Y:S01]  /*25f0*/  SEL R42, R3, R42, !P6 ;  /* 0x0000002a032a7207 */ /* 0x000fe20007000000 */
[----:B------:R-:W-:Y:S01]  /*2600*/  IMAD R24, R24, UR4, RZ ;  /* 0x0000000418187c24 */ /* 0x000fe2000f8e02ff */
[----:B------:R-:W-:Y:S01]  /*2610*/  LEA R203, P1, R14, UR16, 0x1 ;  /* 0x000000100ecb7c11 */ /* 0x000fe2000f8208ff */
[----:B------:R-:W-:Y:S01]  /*2620*/  IMAD R26, R26, UR4, RZ ;  /* 0x000000041a1a7c24 */ /* 0x000fe2000f8e02ff */
[----:B------:R-:W-:Y:S01]  /*2630*/  LEA.HI.X.SX32 R138, R50, UR17, 0x1, P4 ;  /* 0x00000011328a7c11 */ /* 0x000fe2000a0f0eff */
[----:B------:R-:W-:Y:S01]  /*2640*/  IMAD R42, R42, UR4, RZ ;  /* 0x000000042a2a7c24 */ /* 0x000fe2000f8e02ff */
[----:B------:R-:W-:-:S02]  /*2650*/  LEA R152, P4, R6, UR16, 0x1 ;  /* 0x0000001006987c11 */ /* 0x000fc4000f8808ff */
[----:B------:R-:W-:Y:S02]  /*2660*/  CS2R R50, SRZ ;  /* 0x0000000000327805 */ /* 0x000fe4000001ff00 */
[----:B------:R-:W-:Y:S02]  /*2670*/  LEA.HI.X.SX32 R202, R14, UR17, 0x1, P1 ;  /* 0x000000110eca7c11 */ /* 0x000fe400088f0eff */
[C---:B------:R-:W-:Y:S02]  /*2680*/  SEL R30, R3.reuse, R30, !P6 ;  /* 0x0000001e031e7207 */ /* 0x040fe40007000000 */
[C---:B------:R-:W-:Y:S02]  /*2690*/  SEL R32, R3.reuse, R32, !P6 ;  /* 0x0000002003207207 */ /* 0x040fe40007000000 */
        /* <DEDUP_REMOVED lines=10> */
[----:B------:R-:W-:Y:S01]  /*2740*/  LEA R207, P2, R12, UR16, 0x1 ;  /* 0x000000100ccf7c11 */ /* 0x000fe2000f8408ff */
[----:B------:R-:W-:Y:S01]  /*2750*/  IMAD R56, R56, UR4, RZ ;  /* 0x0000000438387c24 */ /* 0x000fe2000f8e02ff */
[----:B------:R-:W-:-:S02]  /*2760*/  LEA R171, P1, R28, UR16, 0x1 ;  /* 0x000000101cab7c11 */ /* 0x000fc4000f8208ff */
[----:B------:R-:W-:Y:S02]  /*2770*/  LEA.HI.X.SX32 R153, R6, UR17, 0x1, P4 ;  /* 0x0000001106997c11 */ /* 0x000fe4000a0f0eff */
[----:B------:R-:W0:Y:S01]  /*2780*/  LDC R6, c[0x0][0x23c] ;  /* 0x00008f00ff067b82 */ /* 0x000e220000000800 */
        /* <DEDUP_REMOVED lines=20> */
[----:B------:R-:W-:Y:S01]  /*28d0*/  LEA.HI.X.SX32 R208, R10, UR17, 0x1, P3 ;  /* 0x000000110ad07c11 */ /* 0x000fe200098f0eff */
[----:B------:R-:W-:Y:S01]  /*28e0*/  IMAD R66, R66, UR4, RZ ;  /* 0x0000000442427c24 */ /* 0x000fe2000f8e02ff */
[----:B------:R-:W-:Y:S01]  /*28f0*/  LEA.HI.X.SX32 R205, R12, UR17, 0x1, P2 ;  /* 0x000000110ccd7c11 */ /* 0x000fe200090f0eff */
[----:B------:R-:W-:Y:S01]  /*2900*/  IMAD R3, R3, UR4, RZ ;  /* 0x0000000403037c24 */ /* 0x000fe2000f8e02ff */
[----:B------:R-:W-:Y:S01]  /*2910*/  LEA.HI.X.SX32 R170, R28, UR17, 0x1, P1 ;  /* 0x000000111caa7c11 */ /* 0x000fe200088f0eff */
[----:B------:R-:W-:Y:S01]  /*2920*/  ULDC UR4, c[0x0][0x230] ;  /* 0x00008c0000047ab9 */ /* 0x000fe20000000800 */
[----:B------:R-:W-:-:S02]  /*2930*/  LEA R201, P0, R16, UR16, 0x1 ;  /* 0x0000001010c97c11 */ /* 0x000fc4000f8008ff */
[----:B------:R-:W-:Y:S02]  /*2940*/  CS2R R68, SRZ ;  /* 0x0000000000447805 */ /* 0x000fe4000001ff00 */
[----:B------:R-:W-:Y:S02]  /*2950*/  LEA R199, P6, R18, UR16, 0x1 ;  /* 0x0000001012c77c11 */ /* 0x000fe4000f8c08ff */
[----:B------:R-:W-:Y:S02]  /*2960*/  CS2R R28, SRZ ;  /* 0x00000000001c7805 */ /* 0x000fe4000001ff00 */
[----:B------:R-:W-:Y:S01]  /*2970*/  LEA R196, P5, R20, UR16, 0x1 ;  /* 0x0000001014c47c11 */ /* 0x000fe2000f8a08ff */
[----:B------:R-:W-:Y:S01]  /*2980*/  IMAD.U32 R4, RZ, RZ, UR4 ;  /* 0x00000004ff047e24 */ /* 0x000fe2000f8e00ff */
[----:B------:R-:W-:Y:S01]  /*2990*/  LEA R175, P3, R24, UR16, 0x1 ;  /* 0x0000001018af7c11 */ /* 0x000fe2000f8608ff */
[----:B0-----:R-:W-:Y:S01]  /*29a0*/  IMAD.SHL.U32 R204, R6, 0x40, RZ ;  /* 0x0000004006cc7824 */ /* 0x001fe200078e00ff */
[----:B------:R-:W-:-:S02]  /*29b0*/  LEA R173, P2, R26, UR16, 0x1 ;  /* 0x000000101aad7c11 */ /* 0x000fc4000f8408ff */
[----:B------:R-:W-:Y:S02]  /*29c0*/  LEA R131, P1, R42, UR16, 0x1 ;  /* 0x000000102a837c11 */ /* 0x000fe4000f8208ff */
[----:B------:R-:W-:Y:S02]  /*29d0*/  LEA.HI.X.SX32 R200, R16, UR17, 0x1, P0 ;  /* 0x0000001110c87c11 */ /* 0x000fe400080f0eff */
[----:B------:R-:W-:Y:S02]  /*29e0*/  LEA.HI.X.SX32 R198, R18, UR17, 0x1, P6 ;  /* 0x0000001112c67c11 */ /* 0x000fe4000b0f0eff */
[----:B------:R-:W-:Y:S02]  /*29f0*/  LEA.HI.X.SX32 R195, R20, UR17, 0x1, P5 ;  /* 0x0000001114c37c11 */ /* 0x000fe4000a8f0eff */
[----:B------:R-:W-:Y:S02]  /*2a00*/  LEA.HI.X.SX32 R174, R24, UR17, 0x1, P3 ;  /* 0x0000001118ae7c11 */ /* 0x000fe400098f0eff */
[----:B------:R-:W-:-:S02]  /*2a10*/  CS2R R24, SRZ ;  /* 0x0000000000187805 */ /* 0x000fc4000001ff00 */
[----:B------:R-:W-:Y:S02]  /*2a20*/  LEA.HI.X.SX32 R172, R26, UR17, 0x1, P2 ;  /* 0x000000111aac7c11 */ /* 0x000fe400090f0eff */
[----:B------:R-:W-:Y:S02]  /*2a30*/  CS2R R26, SRZ ;  /* 0x00000000001a7805 */ /* 0x000fe4000001ff00 */
[----:B------:R-:W-:Y:S02]  /*2a40*/  LEA.HI.X.SX32 R130, R42, UR17, 0x1, P1 ;  /* 0x000000112a827c11 */ /* 0x000fe400088f0eff */
[----:B------:R-:W-:Y:S02]  /*2a50*/  CS2R R42, SRZ ;  /* 0x00000000002a7805 */ /* 0x000fe4000001ff00 */
[----:B------:R-:W-:Y:S02]  /*2a60*/  LEA R169, P0, R30, UR16, 0x1 ;  /* 0x000000101ea97c11 */ /* 0x000fe4000f8008ff */
[----:B------:R-:W-:-:S02]  /*2a70*/  LEA R167, P6, R32, UR16, 0x1 ;  /* 0x0000001020a77c11 */ /* 0x000fc4000f8c08ff */
[----:B------:R-:W-:Y:S02]  /*2a80*/  LEA R191, P5, R34, UR16, 0x1 ;  /* 0x0000001022bf7c11 */ /* 0x000fe4000f8a08ff */
[----:B------:R-:W-:Y:S02]  /*2a90*/  LEA R192, P3, R38, UR16, 0x1 ;  /* 0x0000001026c07c11 */ /* 0x000fe4000f8608ff */
[----:B------:R-:W-:Y:S02]  /*2aa0*/  LEA R128, P2, R40, UR16, 0x1 ;  /* 0x0000001028807c11 */ /* 0x000fe4000f8408ff */
[----:B------:R-:W-:Y:S02]  /*2ab0*/  LEA R145, P1, R56, UR16, 0x1 ;  /* 0x0000001038917c11 */ /* 0x000fe4000f8208ff */
[----:B------:R-:W-:Y:S02]  /*2ac0*/  LEA.HI.X.SX32 R168, R30, UR17, 0x1, P0 ;  /* 0x000000111ea87c11 */ /* 0x000fe400080f0eff */
[----:B------:R-:W-:-:S02]  /*2ad0*/  CS2R R30, SRZ ;  /* 0x00000000001e7805 */ /* 0x000fc4000001ff00 */
[----:B------:R-:W-:Y:S02]  /*2ae0*/  LEA.HI.X.SX32 R166, R32, UR17, 0x1, P6 ;  /* 0x0000001120a67c11 */ /* 0x000fe4000b0f0eff */
[----:B------:R-:W-:Y:S02]  /*2af0*/  CS2R R32, SRZ ;  /* 0x0000000000207805 */ /* 0x000fe4000001ff00 */
[----:B------:R-:W-:Y:S02]  /*2b00*/  LEA.HI.X.SX32 R164, R34, UR17, 0x1, P5 ;  /* 0x0000001122a47c11 */ /* 0x000fe4000a8f0eff */
[----:B------:R-:W-:Y:S02]  /*2b10*/  CS2R R34, SRZ ;  /* 0x0000000000227805 */ /* 0x000fe4000001ff00 */
[----:B------:R-:W-:Y:S02]  /*2b20*/  LEA.HI.X.SX32 R160, R38, UR17, 0x1, P3 ;  /* 0x0000001126a07c11 */ /* 0x000fe400098f0eff */
[----:B------:R-:W-:-:S02]  /*2b30*/  CS2R R38, SRZ ;  /* 0x0000000000267805 */ /* 0x000fc4000001ff00 */
[----:B------:R-:W-:Y:S02]  /*2b40*/  LEA.HI.X.SX32 R129, R40, UR17, 0x1, P2 ;  /* 0x0000001128817c11 */ /* 0x000fe400090f0eff */
[----:B------:R-:W-:Y:S02]  /*2b50*/  CS2R R40, SRZ ;  /* 0x0000000000287805 */ /* 0x000fe4000001ff00 */
[----:B------:R-:W-:Y:S02]  /*2b60*/  LEA.HI.X.SX32 R144, R56, UR17, 0x1, P1 ;  /* 0x0000001138907c11 */ /* 0x000fe400088f0eff */
[----:B------:R-:W-:Y:S02]  /*2b70*/  CS2R R56, SRZ ;  /* 0x0000000000387805 */ /* 0x000fe4000001ff00 */
[----:B------:R-:W-:Y:S02]  /*2b80*/  R2UR UR9, R7 ;  /* 0x00000000070972ca */ /* 0x000fe400000e0000 */
[----:B------:R-:W-:-:S02]  /*2b90*/  LEA R135, P0, R44, UR16, 0x1 ;  /* 0x000000102c877c11 */ /* 0x000fc4000f8008ff */
[----:B------:R-:W-:Y:S02]  /*2ba0*/  LEA R127, P6, R46, UR16, 0x1 ;  /* 0x000000102e7f7c11 */ /* 0x000fe4000f8c08ff */
[----:B------:R-:W-:Y:S02]  /*2bb0*/  LEA R137, P5, R48, UR16, 0x1 ;  /* 0x0000001030897c11 */ /* 0x000fe4000f8a08ff */
[----:B------:R-:W-:Y:S02]  /*2bc0*/  LEA R143, P3, R52, UR16, 0x1 ;  /* 0x00000010348f7c11 */ /* 0x000fe4000f8608ff */
[----:B------:R-:W-:Y:S02]  /*2bd0*/  LEA R132, P2, R54, UR16, 0x1 ;  /* 0x0000001036847c11 */ /* 0x000fe4000f8408ff */
[----:B------:R-:W-:Y:S01]  /*2be0*/  LEA R156, P1, R3, UR16, 0x1 ;  /* 0x00000010039c7c11 */ /* 0x000fe2000f8208ff */
[----:B------:R-:W-:Y:S01]  /*2bf0*/  UIADD3.64 UR20, UR8, 0x100, URZ ;  /* 0x0000010008147897 */ /* 0x000fe2000fffe03f */
[----:B------:R-:W-:-:S02]  /*2c00*/  LEA.HI.X.SX32 R134, R44, UR17, 0x1, P0 ;  /* 0x000000112c867c11 */ /* 0x000fc400080f0eff */
[----:B------:R-:W-:Y:S02]  /*2c10*/  CS2R R44, SRZ ;  /* 0x00000000002c7805 */ /* 0x000fe4000001ff00 */
[----:B------:R-:W-:Y:S02]  /*2c20*/  LEA.HI.X.SX32 R126, R46, UR17, 0x1, P6 ;  /* 0x000000112e7e7c11 */ /* 0x000fe4000b0f0eff */
[----:B------:R-:W-:Y:S02]  /*2c30*/  CS2R R46, SRZ ;  /* 0x00000000002e7805 */ /* 0x000fe4000001ff00 */
[----:B------:R-:W-:Y:S02]  /*2c40*/  LEA.HI.X.SX32 R136, R48, UR17, 0x1, P5 ;  /* 0x0000001130887c11 */ /* 0x000fe4000a8f0eff */
[----:B------:R-:W-:Y:S02]  /*2c50*/  CS2R R48, SRZ ;  /* 0x0000000000307805 */ /* 0x000fe4000001ff00 */
[----:B------:R-:W-:-:S02]  /*2c60*/  LEA.HI.X.SX32 R142, R52, UR17, 0x1, P3 ;  /* 0x00000011348e7c11 */ /* 0x000fc400098f0eff */
[----:B------:R-:W-:Y:S02]  /*2c70*/  CS2R R52, SRZ ;  /* 0x0000000000347805 */ /* 0x000fe4000001ff00 */
[----:B------:R-:W-:Y:S02]  /*2c80*/  LEA.HI.X.SX32 R133, R54, UR17, 0x1, P2 ;  /* 0x0000001136857c11 */ /* 0x000fe400090f0eff */
[----:B------:R-:W-:Y:S02]  /*2c90*/  CS2R R54, SRZ ;  /* 0x0000000000367805 */ /* 0x000fe4000001ff00 */
[----:B------:R-:W-:Y:S01]  /*2ca0*/  LEA.HI.X.SX32 R157, R3, UR17, 0x1, P1 ;  /* 0x00000011039d7c11 */ /* 0x000fe200088f0eff */
[----:B------:R-:W-:Y:S01]  /*2cb0*/  UIADD3.64 UR24, UR8, 0x180, URZ ;  /* 0x0000018008187897 */ /* 0x000fe2000fffe03f */
[----:B------:R-:W-:Y:S01]  /*2cc0*/  LEA R147, P0, R58, UR16, 0x1 ;  /* 0x000000103a937c11 */ /* 0x000fe2000f8008ff */
[----:B------:R-:W-:Y:S01]  /*2cd0*/  UIADD3.64 UR28, UR8, 0x200, URZ ;  /* 0x00000200081c7897 */ /* 0x000fe2000fffe03f */
[----:B------:R-:W-:Y:S01]  /*2ce0*/  LEA R148, P6, R60, UR16, 0x1 ;  /* 0x000000103c947c11 */ /* 0x000fe2000f8c08ff */
[----:B------:R-:W-:Y:S01]  /*2cf0*/  UIADD3.64 UR32, UR8, 0x280, URZ ;  /* 0x0000028008207897 */ /* 0x000fe2000fffe03f */
[----:B------:R-:W-:Y:S01]  /*2d00*/  LEA R140, P5, R62, UR16, 0x1 ;  /* 0x000000103e8c7c11 */ /* 0x000fe2000f8a08ff */
[----:B------:R-:W-:Y:S01]  /*2d10*/  UIADD3.64 UR36, UR8, 0x300, URZ ;  /* 0x0000030008247897 */ /* 0x000fe2000fffe03f */
[----:B------:R-:W-:-:S02]  /*2d20*/  LEA R154, P3, R64, UR16, 0x1 ;  /* 0x00000010409a7c11 */ /* 0x000fc4000f8608ff */
[----:B------:R-:W-:Y:S02]  /*2d30*/  LEA R158, P2, R66, UR16, 0x1 ;  /* 0x00000010429e7c11 */ /* 0x000fe4000f8408ff */
[----:B------:R-:W-:Y:S02]  /*2d40*/  LOP3.LUT R3, R88, 0x3f, RZ, 0xc0, !PT ;  /* 0x0000003f58037812 */ /* 0x000fe400078ec0ff */
        /* <DEDUP_REMOVED lines=8> */
[----:B------:R-:W-:Y:S02]  /*2dd0*/  LEA.HI.X.SX32 R159, R66, UR17, 0x1, P2 ;  /* 0x00000011429f7c11 */ /* 0x000fe400090f0eff */
[----:B------:R-:W-:Y:S01]  /*2de0*/  CS2R R66, SRZ ;  /* 0x0000000000427805 */ /* 0x000fe2000001ff00 */
[----:B------:R-:W-:Y:S01]  /*2df0*/  IMAD R197, R3, R6, RZ ;  /* 0x0000000603c57224 */ /* 0x000fe200078e02ff */
[----:B------:R-:W-:-:S12]  /*2e00*/  UIADD3.64 UR16, UR8, 0x80, URZ ;  /* 0x0000008008107897 */ /* 0x000fd8000fffe03f */
.L_x_1:
[----:B------:R-:W-:Y:S01]  /*2e10*/  ISETP.GT.AND P0, PT, R4, 0x2, PT ;  /* 0x000000020400780c */ /* 0x000fe20003f04270 */
[----:B------:R-:W-:Y:S01]  /*2e20*/  IMAD.WIDE R6, R230, 0x2, R150 ;  /* 0x00000002e6067825 */ /* 0x000fe200078e0296 */
[C---:B------:R-:W-:Y:S01]  /*2e30*/  ISETP.GT.AND P1, PT, R4.reuse, 0x3, PT ;  /* 0x000000030400780c */ /* 0x040fe20003f24270 */
[----:B------:R-:W0:Y:S01]  /*2e40*/  LDC R20, c[0x0][0x238] ;  /* 0x00008e00ff147b82 */ /* 0x000e220000000800 */
[----:B------:R-:W-:Y:S02]  /*2e50*/  PRMT R183, RZ, 0x7610, R183 ;  /* 0x00007610ffb77816 */ /* 0x000fe400000000b7 */
[----:B------:R-:W-:Y:S01]  /*2e60*/  ISETP.GT.AND P2, PT, R4, 0x4, PT ;  /* 0x000000040400780c */ /* 0x000fe20003f44270 */
[----:B------:R-:W-:Y:S01]  /*2e70*/  IMAD.WIDE R8, R232, 0x2, R150 ;  /* 0x00000002e8087825 */ /* 0x000fe200078e0296 */
[----:B------:R-:W-:Y:S02]  /*2e80*/  ISETP.GT.AND P3, PT, R4, 0x5, PT ;  /* 0x000000050400780c */ /* 0x000fe40003f64270 */
[----:B------:R-:W-:Y:S01]  /*2e90*/  PRMT R188, RZ, 0x7610, R188 ;  /* 0x00007610ffbc7816 */ /* 0x000fe200000000bc */
[----:B------:R-:W-:-:S04]  /*2ea0*/  IMAD.WIDE R10, R233, 0x2, R150 ;  /* 0x00000002e90a7825 */ /* 0x000fc800078e0296 */
[----:B------:R-:W-:Y:S01]  /*2eb0*/  IMAD.WIDE R12, R234, 0x2, R150 ;  /* 0x00000002ea0c7825 */ /* 0x000fe200078e0296 */
[----:B------:R1:W2:Y:S01]  /*2ec0*/  @P0 LDG.E.U16 R183, desc[UR14][R6.64] ;  /* 0x0000000e06b70981 */ /* 0x0002a2000c1e1500 */
[C---:B------:R-:W-:Y:S01]  /*2ed0*/  ISETP.GT.AND P0, PT, R4.reuse, 0x6, PT ;  /* 0x000000060400780c */ /* 0x040fe20003f04270 */
[----:B------:R-:W3:Y:S02]  /*2ee0*/  LDC R89, c[0x0][0x238] ;  /* 0x00008e00ff597b82 */ /* 0x000ee40000000800 */
[----:B------:R4:W5:Y:S01]  /*2ef0*/  @P1 LDG.E.U16 R188, desc[UR14][R8.64] ;  /* 0x0000000e08bc1981 */ /* 0x000962000c1e1500 */
[----:B-1----:R-:W-:Y:S02]  /*2f00*/  PRMT R6, RZ, 0x7610, R6 ;  /* 0x00007610ff067816 */ /* 0x002fe40000000006 */
[C---:B------:R-:W-:Y:S01]  /*2f10*/  ISETP.GT.AND P4, PT, R4.reuse, 0xb, PT ;  /* 0x0000000b0400780c */ /* 0x040fe20003f84270 */
[----:B------:R-:W-:Y:S01]  /*2f20*/  IMAD.WIDE R14, R237, 0x2, R150 ;  /* 0x00000002ed0e7825 */ /* 0x000fe200078e0296 */
[----:B------:R-:W-:Y:S01]  /*2f30*/  PRMT R7, RZ, 0x7610, R7 ;  /* 0x00007610ff077816 */ /* 0x000fe20000000007 */
[----:B------:R-:W1:Y:S01]  /*2f40*/  LDC R88, c[0x0][0x238] ;  /* 0x00008e00ff587b82 */ /* 0x000e620000000800 */
[----:B------:R4:W5:Y:S01]  /*2f50*/  @P2 LDG.E.U16 R6, desc[UR14][R10.64] ;  /* 0x0000000e0a062981 */ /* 0x000962000c1e1500 */
[----:B------:R-:W-:-:S02]  /*2f60*/  ISETP.GT.AND P1, PT, R4, 0x7, PT ;  /* 0x000000070400780c */ /* 0x000fc40003f24270 */
[C---:B------:R-:W-:Y:S01]  /*2f70*/  ISETP.GT.AND P2, PT, R4.reuse, 0x8, PT ;  /* 0x000000080400780c */ /* 0x040fe20003f44270 */
[----:B------:R0:W5:Y:S01]  /*2f80*/  @P3 LDG.E.U16 R7, desc[UR14][R12.64] ;  /* 0x0000000e0c073981 */ /* 0x000162000c1e1500 */
[----:B----4-:R-:W-:Y:S02]  /*2f90*/  PRMT R8, RZ, 0x7610, R8 ;  /* 0x00007610ff087816 */ /* 0x010fe40000000008 */
[----:B------:R-:W-:Y:S02]  /*2fa0*/  ISETP.GT.AND P3, PT, R4, 0x9, PT ;  /* 0x000000090400780c */ /* 0x000fe40003f64270 */
[----:B------:R-:W-:Y:S01]  /*2fb0*/  PRMT R119, RZ, 0x7610, R119 ;  /* 0x00007610ff777816 */ /* 0x000fe20000000077 */
[----:B------:R-:W-:Y:S01]  /*2fc0*/  IMAD.WIDE R10, R235, 0x2, R150 ;  /* 0x00000002eb0a7825 */ /* 0x000fe200078e0296 */
[----:B------:R-:W-:Y:S01]  /*2fd0*/  PRMT R9, RZ, 0x7610, R9 ;  /* 0x00007610ff097816 */ /* 0x000fe20000000009 */
[----:B------:R-:W4:Y:S02]  /*2fe0*/  LDC R91, c[0x0][0x238] ;  /* 0x00008e00ff5b7b82 */ /* 0x000f240000000800 */
[----:B0-----:R-:W-:Y:S01]  /*2ff0*/  IMAD.WIDE R12, R236, 0x2, R150 ;  /* 0x00000002ec0c7825 */ /* 0x001fe200078e0296 */
[----:B------:R0:W5:Y:S01]  /*3000*/  @P0 LDG.E.U16 R8, desc[UR14][R10.64] ;  /* 0x0000000e0a080981 */ /* 0x000162000c1e1500 */
[----:B------:R-:W-:-:S02]  /*3010*/  ISETP.GT.AND P0, PT, R4, 0xa, PT ;  /* 0x0000000a0400780c */ /* 0x000fc40003f04270 */
[----:B------:R-:W-:Y:S01]  /*3020*/  PRMT R190, RZ, 0x7610, R190 ;  /* 0x00007610ffbe7816 */ /* 0x000fe200000000be */
[----:B------:R0:W5:Y:S01]  /*3030*/  @P1 LDG.E.U16 R9, desc[UR14][R12.64] ;  /* 0x0000000e0c091981 */ /* 0x000162000c1e1500 */
[----:B------:R-:W-:Y:S02]  /*3040*/  PRMT R194, RZ, 0x7610, R194 ;  /* 0x00007610ffc27816 */ /* 0x000fe400000000c2 */
[----:B------:R-:W-:Y:S01]  /*3050*/  PRMT R181, RZ, 0x7610, R181 ;  /* 0x00007610ffb57816 */ /* 0x000fe200000000b5 */
[----:B------:R3:W2:Y:S01]  /*3060*/  @P2 LDG.E.U16 R119, desc[UR14][R14.64] ;  /* 0x0000000e0e772981 */ /* 0x0006a2000c1e1500 */
[----:B------:R-:W-:Y:S01]  /*3070*/  ISETP.GT.AND P1, PT, R4, 0xc, PT ;  /* 0x0000000c0400780c */ /* 0x000fe20003f24270 */
[--C-:B0-----:R-:W-:Y:S01]  /*3080*/  IMAD.WIDE R10, R238, 0x2, R150.reuse ;  /* 0x00000002ee0a7825 */ /* 0x101fe200078e0296 */
[----:B------:R-:W-:Y:S01]  /*3090*/  ISETP.GT.AND P2, PT, R4, 0xd, PT ;  /* 0x0000000d0400780c */ /* 0x000fe20003f44270 */
[----:B------:R-:W0:Y:S02]  /*30a0*/  LDC R92, c[0x0][0x238] ;  /* 0x00008e00ff5c7b82 */ /* 0x000e240000000800 */
[--C-:B------:R-:W-:Y:S01]  /*30b0*/  IMAD.WIDE R12, R239, 0x2, R150.reuse ;  /* 0x00000002ef0c7825 */ /* 0x100fe200078e0296 */
[----:B------:R1:W5:Y:S03]  /*30c0*/  @P3 LDG.E.U16 R194, desc[UR14][R10.64] ;  /* 0x0000000e0ac23981 */ /* 0x000366000c1e1500 */
[--C-:B---3--:R-:W-:Y:S01]  /*30d0*/  IMAD.WIDE R14, R240, 0x2, R150.reuse ;  /* 0x00000002f00e7825 */ /* 0x108fe200078e0296 */
[----:B------:R-:W3:Y:S03]  /*30e0*/  @P0 LDG.E.U16 R181, desc[UR14][R12.64] ;  /* 0x0000000e0cb50981 */ /* 0x000ee6000c1e1500 */
[----:B------:R-:W-:Y:S01]  /*30f0*/  IMAD.WIDE R18, R242, 0x2, R150 ;  /* 0x00000002f2127825 */ /* 0x000fe200078e0296 */
[----:B------:R1:W3:Y:S01]  /*3100*/  @P4 LDG.E.U16 R190, desc[UR14][R14.64] ;  /* 0x0000000e0ebe4981 */ /* 0x0002e2000c1e1500 */
[----:B------:R-:W-:Y:S01]  /*3110*/  ISETP.GT.AND P4, PT, R4, 0xf, PT ;  /* 0x0000000f0400780c */ /* 0x000fe20003f84270 */
[----:B------:R-:W0:Y:S01]  /*3120*/  LDC R90, c[0x0][0x238] ;  /* 0x00008e00ff5a7b82 */ /* 0x000e220000000800 */
[----:B-1----:R-:W-:-:S02]  /*3130*/  PRMT R10, RZ, 0x7610, R10 ;  /* 0x00007610ff0a7816 */ /* 0x002fc4000000000a */
[----:B------:R-:W-:Y:S01]  /*3140*/  ISETP.GT.AND P3, PT, R4, 0xe, PT ;  /* 0x0000000e0400780c */ /* 0x000fe20003f64270 */
[----:B------:R-:W-:Y:S01]  /*3150*/  IMAD.WIDE R14, R241, 0x2, R150 ;  /* 0x00000002f10e7825 */ /* 0x000fe200078e0296 */
[----:B------:R-:W-:-:S03]  /*3160*/  PRMT R11, RZ, 0x7610, R11 ;  /* 0x00007610ff0b7816 */ /* 0x000fc6000000000b */
[----:B------:R-:W1:Y:S01]  /*3170*/  LDC R94, c[0x0][0x238] ;  /* 0x00008e00ff5e7b82 */ /* 0x000e620000000800 */
[C---:B------:R-:W-:Y:S01]  /*3180*/  ISETP.GT.AND P0, PT, R4.reuse, RZ, PT ;  /* 0x000000ff0400720c */ /* 0x040fe20003f04270 */
[----:B------:R4:W3:Y:S01]  /*3190*/  @P1 LDG.E.U16 R10, desc[UR14][R14.64] ;  /* 0x0000000e0e0a1981 */ /* 0x0008e2000c1e1500 */
[----:B------:R-:W-:Y:S01]  /*31a0*/  PRMT R13, RZ, 0x7610, R13 ;  /* 0x00007610ff0d7816 */ /* 0x000fe2000000000d */
[----:B------:R-:W-:Y:S01]  /*31b0*/  IMAD.WIDE R16, R243, 0x2, R150 ;  /* 0x00000002f3107825 */ /* 0x000fe200078e0296 */
[----:B------:R-:W-:Y:S01]  /*31c0*/  PRMT R12, RZ, 0x7610, R12 ;  /* 0x00007610ff0c7816 */ /* 0x000fe2000000000c */
[----:B------:R4:W3:Y:S01]  /*31d0*/  @P2 LDG.E.U16 R11, desc[UR14][R18.64] ;  /* 0x0000000e120b2981 */ /* 0x0008e2000c1e1500 */
[----:B------:R-:W-:Y:S02]  /*31e0*/  ISETP.GT.AND P2, PT, R4, 0x10, PT ;  /* 0x000000100400780c */ /* 0x000fe40003f44270 */
[----:B------:R-:W-:Y:S02]  /*31f0*/  PRMT R116, RZ, 0x7610, R116 ;  /* 0x00007610ff747816 */ /* 0x000fe40000000074 */
[----:B------:R-:W-:Y:S01]  /*3200*/  PRMT R118, RZ, 0x7610, R118 ;  /* 0x00007610ff767816 */ /* 0x000fe20000000076 */
[----:B----4-:R-:W-:Y:S01]  /*3210*/  IMAD.WIDE R14, R244, 0x2, R150 ;  /* 0x00000002f40e7825 */ /* 0x010fe200078e0296 */
[----:B------:R-:W4:Y:S01]  /*3220*/  @P3 LDG.E.U16 R12, desc[UR14][R16.64] ;  /* 0x0000000e100c3981 */ /* 0x000f22000c1e1500 */
[----:B------:R-:W-:Y:S01]  /*3230*/  PRMT R177, RZ, 0x7610, R177 ;  /* 0x00007610ffb17816 */ /* 0x000fe200000000b1 */
[----:B------:R-:W1:Y:S02]  /*3240*/  LDC R95, c[0x0][0x238] ;  /* 0x00008e00ff5f7b82 */ /* 0x000e640000000800 */
[----:B------:R0:W4:Y:S01]  /*3250*/  @P4 LDG.E.U16 R13, desc[UR14][R14.64] ;  /* 0x0000000e0e0d4981 */ /* 0x000122000c1e1500 */
[----:B------:R-:W-:-:S02]  /*3260*/  ISETP.GT.AND P4, PT, R4, 0x12, PT ;  /* 0x000000120400780c */ /* 0x000fc40003f84270 */
[C---:B------:R-:W-:Y:S01]  /*3270*/  ISETP.GT.AND P3, PT, R4.reuse, 0x11, PT ;  /* 0x000000110400780c */ /* 0x040fe20003f64270 */
[----:B------:R-:W2:Y:S01]  /*3280*/  @P0 LDG.E.U16 R116, desc[UR14][R150.64] ;  /* 0x0000000e96740981 */ /* 0x000ea2000c1e1500 */
[C---:B------:R-:W-:Y:S01]  /*3290*/  ISETP.GT.AND P0, PT, R4.reuse, 0x14, PT ;  /* 0x000000140400780c */ /* 0x040fe20003f04270 */
[----:B------:R-:W-:Y:S01]  /*32a0*/  IMAD.WIDE R18, R247, 0x2, R150 ;  /* 0x00000002f7127825 */ /* 0x000fe200078e0296 */
[----:B------:R-:W-:Y:S01]  /*32b0*/  PRMT R161, RZ, 0x7610, R161 ;  /* 0x00007610ffa17816 */ /* 0x000fe200000000a1 */
[----:B------:R-:W1:Y:S02]  /*32c0*/  LDC R100, c[0x0][0x238] ;  /* 0x00008e00ff647b82 */ /* 0x000e640000000800 */
[----:B0-----:R-:W-:Y:S01]  /*32d0*/  IMAD.WIDE R14, R245, 0x2, R150 ;  /* 0x00000002f50e7825 */ /* 0x001fe200078e0296 */
[----:B------:R-:W-:-:S03]  /*32e0*/  ISETP.GT.AND P1, PT, R4, 0x13, PT ;  /* 0x000000130400780c */ /* 0x000fc60003f24270 */
[----:B------:R0:W3:Y:S01]  /*32f0*/  @P4 LDG.E.U16 R177, desc[UR14][R18.64] ;  /* 0x0000000e12b14981 */ /* 0x0000e2000c1e1500 */
[----:B------:R-:W-:Y:S01]  /*3300*/  IMAD.WIDE R16, R246, 0x2, R150 ;  /* 0x00000002f6107825 */ /* 0x000fe200078e0296 */
[----:B------:R-:W-:Y:S01]  /*3310*/  PRMT R121, RZ, 0x7610, R121 ;  /* 0x00007610ff797816 */ /* 0x000fe20000000079 */
[----:B------:R-:W1:Y:S01]  /*3320*/  LDC R96, c[0x0][0x238] ;  /* 0x00008e00ff607b82 */ /* 0x000e620000000800 */
[----:B------:R0:W5:Y:S04]  /*3330*/  @P2 LDG.E.U16 R118, desc[UR14][R14.64] ;  /* 0x0000000e0e762981 */ /* 0x000168000c1e1500 */
[----:B------:R0:W4:Y:S02]  /*3340*/  @P3 LDG.E.U16 R161, desc[UR14][R16.64] ;  /* 0x0000000e10a13981 */ /* 0x000124000c1e1500 */
[----:B0-----:R-:W-:Y:S01]  /*3350*/  IMAD.WIDE R18, R249, 0x2, R150 ;  /* 0x00000002f9127825 */ /* 0x001fe200078e0296 */
[----:B------:R-:W-:Y:S01]  /*3360*/  PRMT R120, RZ, 0x7610, R120 ;  /* 0x00007610ff787816 */ /* 0x000fe20000000078 */
[----:B------:R-:W0:Y:S01]  /*3370*/  LDC R98, c[0x0][0x238] ;  /* 0x00008e00ff627b82 */ /* 0x000e220000000800 */
[----:B------:R-:W-:-:S02]  /*3380*/  PRMT R15, RZ, 0x7610, R15 ;  /* 0x00007610ff0f7816 */ /* 0x000fc4000000000f */
[C---:B------:R-:W-:Y:S02]  /*3390*/  ISETP.GT.AND P3, PT, R4.reuse, 0x18, PT ;  /* 0x000000180400780c */ /* 0x040fe40003f64270 */
[----:B------:R-:W-:Y:S02]  /*33a0*/  PRMT R14, RZ, 0x7610, R14 ;  /* 0x00007610ff0e7816 */ /* 0x000fe4000000000e */
[----:B------:R1:W3:Y:S01]  /*33b0*/  @P0 LDG.E.U16 R15, desc[UR14][R18.64] ;  /* 0x0000000e120f0981 */ /* 0x0002e2000c1e1500 */
[----:B------:R-:W-:Y:S01]  /*33c0*/  ISETP.GT.AND P0, PT, R4, 0x16, PT ;  /* 0x000000160400780c */ /* 0x000fe20003f04270 */
[----:B------:R-:W-:-:S04]  /*33d0*/  IMAD.WIDE R16, R248, 0x2, R150 ;  /* 0x00000002f8107825 */ /* 0x000fc800078e0296 */
[----:B------:R-:W-:Y:S01]  /*33e0*/  IMAD.WIDE R22, R250, 0x2, R150 ;  /* 0x00000002fa167825 */ /* 0x000fe200078e0296 */
[----:B------:R1:W3:Y:S01]  /*33f0*/  @P1 LDG.E.U16 R14, desc[UR14][R16.64] ;  /* 0x0000000e100e1981 */ /* 0x0002e2000c1e1500 */
[----:B------:R-:W-:Y:S01]  /*3400*/  PRMT R123, RZ, 0x7610, R123 ;  /* 0x00007610ff7b7816 */ /* 0x000fe2000000007b */
[----:B------:R-:W0:Y:S01]  /*3410*/  LDC R99, c[0x0][0x238] ;  /* 0x00008e00ff637b82 */ /* 0x000e220000000800 */
[----:B------:R-:W-:Y:S01]  /*3420*/  IMAD R20, R20, 0x18, RZ ;  /* 0x0000001814147824 */ /* 0x000fe200078e02ff */
[C---:B------:R-:W-:Y:S01]  /*3430*/  ISETP.GT.AND P1, PT, R4.reuse, 0x20, PT ;  /* 0x000000200400780c */ /* 0x040fe20003f24270 */
[----:B-1----:R-:W-:Y:S01]  /*3440*/  IMAD.WIDE R18, R251, 0x2, R150 ;  /* 0x00000002fb127825 */ /* 0x002fe200078e0296 */
[----:B------:R-:W-:-:S03]  /*3450*/  ISETP.GT.AND P2, PT, R4, 0x15, PT ;  /* 0x000000150400780c */ /* 0x000fc60003f44270 */
[----:B------:R-:W-:Y:S01]  /*3460*/  IMAD.WIDE R20, R20, 0x2, R150 ;  /* 0x0000000214147825 */ /* 0x000fe200078e0296 */
[----:B------:R-:W-:Y:S01]  /*3470*/  PRMT R17, RZ, 0x7610, R17 ;  /* 0x00007610ff117816 */ /* 0x000fe20000000011 */
[----:B------:R-:W1:Y:S02]  /*3480*/  LDC R101, c[0x0][0x238] ;  /* 0x00008e00ff657b82 */ /* 0x000e640000000800 */
[----:B------:R-:W-:Y:S01]  /*3490*/  IMAD.SHL.U32 R89, R89, 0x20, RZ ;  /* 0x0000002059597824 */ /* 0x000fe200078e00ff */
[----:B------:R0:W4:Y:S01]  /*34a0*/  @P3 LDG.E.U16 R121, desc[UR14][R20.64] ;  /* 0x0000000e14793981 */ /* 0x000122000c1e1500 */
[----:B------:R-:W-:-:S03]  /*34b0*/  PRMT R16, RZ, 0x7610, R16 ;  /* 0x00007610ff107816 */ /* 0x000fc60000000010 */
[----:B------:R0:W3:Y:S01]  /*34c0*/  @P0 LDG.E.U16 R17, desc[UR14][R18.64] ;  /* 0x0000000e12110981 */ /* 0x0000e2000c1e1500 */
[----:B------:R-:W-:Y:S01]  /*34d0*/  ISETP.GT.AND P0, PT, R4, 0x17, PT ;  /* 0x000000170400780c */ /* 0x000fe20003f04270 */
[----:B------:R-:W-:Y:S01]  /*34e0*/  IMAD R88, R88, 0x28, RZ ;  /* 0x0000002858587824 */ /* 0x000fe200078e02ff */
[----:B------:R-:W-:Y:S01]  /*34f0*/  PRMT R163, RZ, 0x7610, R163 ;  /* 0x00007610ffa37816 */ /* 0x000fe200000000a3 */
[----:B------:R0:W3:Y:S01]  /*3500*/  @P2 LDG.E.U16 R16, desc[UR14][R22.64] ;  /* 0x0000000e16102981 */ /* 0x0000e2000c1e1500 */
[----:B------:R-:W-:Y:S01]  /*3510*/  PRMT R122, RZ, 0x7610, R122 ;  /* 0x00007610ff7a7816 */ /* 0x000fe2000000007a */
[----:B0-----:R-:W-:Y:S01]  /*3520*/  IMAD.WIDE R20, R89, 0x2, R150 ;  /* 0x0000000259147825 */ /* 0x001fe200078e0296 */
[----:B------:R-:W-:Y:S01]  /*3530*/  PRMT R178, RZ, 0x7610, R178 ;  /* 0x00007610ffb27816 */ /* 0x000fe200000000b2 */
[----:B------:R-:W0:Y:S01]  /*3540*/  LDC R89, c[0x0][0x238] ;  /* 0x00008e00ff597b82 */ /* 0x000e220000000800 */
[----:B------:R-:W-:Y:S02]  /*3550*/  PRMT R18, RZ, 0x7610, R18 ;  /* 0x00007610ff127816 */ /* 0x000fe40000000012 */
[----:B------:R1:W3:Y:S01]  /*3560*/  @P1 LDG.E.U16 R120, desc[UR14][R20.64] ;  /* 0x0000000e14781981 */ /* 0x0002e2000c1e1500 */
[----:B------:R-:W-:-:S02]  /*3570*/  IMAD R91, R91, 0x1a, RZ ;  /* 0x0000001a5b5b7824 */ /* 0x000fc400078e02ff */
[--C-:B------:R-:W-:Y:S02]  /*3580*/  IMAD.WIDE R22, R88, 0x2, R150.reuse ;  /* 0x0000000258167825 */ /* 0x100fe400078e0296 */
[----:B------:R-:W0:Y:S02]  /*3590*/  LDC R88, c[0x0][0x238] ;  /* 0x00008e00ff587b82 */ /* 0x000e240000000800 */
[----:B-1----:R-:W-:Y:S01]  /*35a0*/  IMAD.WIDE R20, R252, 0x2, R150 ;  /* 0x00000002fc147825 */ /* 0x002fe200078e0296 */
[----:B------:R-:W-:Y:S02]  /*35b0*/  ISETP.GT.AND P3, PT, R4, 0x28, PT ;  /* 0x000000280400780c */ /* 0x000fe40003f64270 */
[----:B------:R-:W-:-:S03]  /*35c0*/  PRMT R125, RZ, 0x7610, R125 ;  /* 0x00007610ff7d7816 */ /* 0x000fc6000000007d */
[----:B------:R-:W1:Y:S01]  /*35d0*/  LDC R102, c[0x0][0x238] ;  /* 0x00008e00ff667b82 */ /* 0x000e620000000800 */
[----:B------:R0:W3:Y:S01]  /*35e0*/  @P0 LDG.E.U16 R18, desc[UR14][R20.64] ;  /* 0x0000000e14120981 */ /* 0x0000e2000c1e1500 */
[----:B------:R-:W-:Y:S01]  /*35f0*/  ISETP.GT.AND P1, PT, R4, 0x19, PT ;  /* 0x000000190400780c */ /* 0x000fe20003f24270 */
[----:B0-----:R-:W-:Y:S01]  /*3600*/  IMAD R89, R89, 0x19, RZ ;  /* 0x0000001959597824 */ /* 0x001fe200078e02ff */
[----:B------:R-:W-:-:S04]  /*3610*/  PRMT R124, RZ, 0x7610, R124 ;  /* 0x00007610ff7c7816 */ /* 0x000fc8000000007c */
[----:B------:R-:W0:Y:S01]  /*3620*/  LDC R104, c[0x0][0x238] ;  /* 0x00008e00ff687b82 */ /* 0x000e220000000800 */
[----:B------:R1:W3:Y:S01]  /*3630*/  @P3 LDG.E.U16 R123, desc[UR14][R22.64] ;  /* 0x0000000e167b3981 */ /* 0x0002e2000c1e1500 */
[----:B------:R-:W-:-:S06]  /*3640*/  IMAD.WIDE R20, R91, 0x2, R150 ;  /* 0x000000025b147825 */ /* 0x000fcc00078e0296 */
[----:B------:R-:W0:Y:S01]  /*3650*/  LDC R91, c[0x0][0x238] ;  /* 0x00008e00ff5b7b82 */ /* 0x000e220000000800 */
[----:B------:R-:W-:Y:S01]  /*3660*/  ISETP.GT.AND P3, PT, R4, 0x30, PT ;  /* 0x000000300400780c */ /* 0x000fe20003f64270 */
[----:B------:R-:W-:Y:S02]  /*3670*/  IMAD R92, R92, 0x38, RZ ;  /* 0x000000385c5c7824 */ /* 0x000fe400078e02ff */
[----:B-1----:R-:W-:-:S04]  /*3680*/  IMAD.WIDE R22, R89, 0x2, R150 ;  /* 0x0000000259167825 */ /* 0x002fc800078e0296 */
[----:B------:R-:W-:Y:S01]  /*3690*/  IMAD R88, R88, 0x30, RZ ;  /* 0x0000003058587824 */ /* 0x000fe200078e02ff */
[----:B------:R1:W3:Y:S01]  /*36a0*/  @P1 LDG.E.U16 R163, desc[UR14][R22.64] ;  /* 0x0000000e16a31981 */ /* 0x0002e2000c1e1500 */
[----:B------:R-:W-:Y:S01]  /*36b0*/  PRMT R180, RZ, 0x7610, R180 ;  /* 0x00007610ffb47816 */ /* 0x000fe200000000b4 */
[----:B------:R-:W2:Y:S01]  /*36c0*/  LDC R106, c[0x0][0x238] ;  /* 0x00008e00ff6a7b82 */ /* 0x000ea20000000800 */
[----:B------:R-:W-:-:S05]  /*36d0*/  IMAD.WIDE R88, R88, 0x2, R150 ;  /* 0x0000000258587825 */ /* 0x000fca00078e0296 */
[----:B------:R0:W3:Y:S01]  /*36e0*/  @P3 LDG.E.U16 R122, desc[UR14][R88.64] ;  /* 0x0000000e587a3981 */ /* 0x0000e2000c1e1500 */
[----:B-1----:R-:W-:Y:S01]  /*36f0*/  IMAD.WIDE R22, R92, 0x2, R150 ;  /* 0x000000025c167825 */ /* 0x002fe200078e0296 */
[----:B------:R-:W-:Y:S01]  /*3700*/  PRMT R165, RZ, 0x7610, R165 ;  /* 0x00007610ffa57816 */ /* 0x000fe200000000a5 */
[----:B------:R-:W1:Y:S02]  /*3710*/  LDC R92, c[0x0][0x238] ;  /* 0x00008e00ff5c7b82 */ /* 0x000e640000000800 */
[----:B0-----:R-:W-:-:S04]  /*3720*/  IMAD R91, R91, 0x1b, RZ ;  /* 0x0000001b5b5b7824 */ /* 0x001fc800078e02ff */
[----:B------:R-:W-:Y:S01]  /*3730*/  IMAD.WIDE R88, R91, 0x2, R150 ;  /* 0x000000025b587825 */ /* 0x000fe200078e0296 */
[----:B------:R-:W-:Y:S01]  /*3740*/  PRMT R189, RZ, 0x7610, R189 ;  /* 0x00007610ffbd7816 */ /* 0x000fe200000000bd */
[----:B------:R-:W0:Y:S01]  /*3750*/  LDC R91, c[0x0][0x238] ;  /* 0x00008e00ff5b7b82 */ /* 0x000e220000000800 */
[C---:B------:R-:W-:Y:S02]  /*3760*/  ISETP.GT.AND P1, PT, R4.reuse, 0x1b, PT ;  /* 0x0000001b0400780c */ /* 0x040fe40003f24270 */
[C---:B------:R-:W-:Y:S02]  /*3770*/  ISETP.GT.AND P2, PT, R4.reuse, 0x1a, PT ;  /* 0x0000001a0400780c */ /* 0x040fe40003f44270 */
[C---:B------:R-:W-:Y:S02]  /*3780*/  ISETP.GT.AND P4, PT, R4.reuse, 0x38, PT ;  /* 0x000000380400780c */ /* 0x040fe40003f84270 */
[----:B------:R-:W-:Y:S01]  /*3790*/  PRMT R19, RZ, 0x7610, R19 ;  /* 0x00007610ff137816 */ /* 0x000fe20000000013 */
[----:B------:R-:W2:Y:S01]  /*37a0*/  LDC R108, c[0x0][0x238] ;  /* 0x00008e00ff6c7b82 */ /* 0x000ea20000000800 */
[----:B------:R-:W-:-:S05]  /*37b0*/  ISETP.GT.AND P3, PT, R4, 0x1d, PT ;  /* 0x0000001d0400780c */ /* 0x000fca0003f64270 */
[----:B------:R1:W3:Y:S02]  /*37c0*/  @P1 LDG.E.U16 R19, desc[UR14][R88.64] ;  /* 0x0000000e58131981 */ /* 0x0002e4000c1e1500 */
[----:B-1----:R-:W-:Y:S01]  /*37d0*/  IMAD R92, R92, 0x1c, RZ ;  /* 0x0000001c5c5c7824 */ /* 0x002fe200078e02ff */
[----:B------:R-:W-:Y:S01]  /*37e0*/  PRMT R182, RZ, 0x7610, R182 ;  /* 0x00007610ffb67816 */ /* 0x000fe200000000b6 */
[----:B------:R-:W1:Y:S01]  /*37f0*/  LDC R110, c[0x0][0x238] ;  /* 0x00008e00ff6e7b82 */ /* 0x000e620000000800 */
[----:B------:R0:W3:Y:S01]  /*3800*/  @P2 LDG.E.U16 R178, desc[UR14][R20.64] ;  /* 0x0000000e14b22981 */ /* 0x0000e2000c1e1500 */
[----:B------:R-:W-:-:S03]  /*3810*/  IMAD R94, R94, 0x1f, RZ ;  /* 0x0000001f5e5e7824 */ /* 0x000fc600078e02ff */
[----:B------:R0:W3:Y:S01]  /*3820*/  @P4 LDG.E.U16 R125, desc[UR14][R22.64] ;  /* 0x0000000e167d4981 */ /* 0x0000e2000c1e1500 */
[----:B------:R-:W-:Y:S02]  /*3830*/  IMAD.WIDE R88, R92, 0x2, R150 ;  /* 0x000000025c587825 */ /* 0x000fe400078e0296 */
[----:B------:R-:W1:Y:S02]  /*3840*/  LDC R92, c[0x0][0x238] ;  /* 0x00008e00ff5c7b82 */ /* 0x000e640000000800 */
[----:B0-----:R-:W-:Y:S01]  /*3850*/  IMAD R91, R91, 0x1d, RZ ;  /* 0x0000001d5b5b7824 */ /* 0x001fe200078e02ff */
[----:B------:R-:W-:Y:S01]  /*3860*/  PRMT R21, RZ, 0x7610, R21 ;  /* 0x00007610ff157816 */ /* 0x000fe20000000015 */
[----:B------:R-:W-:-:S04]  /*3870*/  IMAD.WIDE R22, R90, 0x2, R150 ;  /* 0x000000025a167825 */ /* 0x000fc800078e0296 */
[----:B------:R-:W-:Y:S01]  /*3880*/  IMAD.WIDE R90, R91, 0x2, R150 ;  /* 0x000000025b5a7825 */ /* 0x000fe200078e0296 */
[----:B------:R-:W-:-:S04]  /*3890*/  ISETP.GT.AND P0, PT, R4, 0x1, PT ;  /* 0x000000010400780c */ /* 0x000fc80003f04270 */
[----:B------:R0:W3:Y:S01]  /*38a0*/  @P3 LDG.E.U16 R21, desc[UR14][R90.64] ;  /* 0x0000000e5a153981 */ /* 0x0000e2000c1e1500 */
[----:B------:R-:W-:Y:S01]  /*38b0*/  ISETP.GT.AND P1, PT, R4, 0x1e, PT ;  /* 0x0000001e0400780c */ /* 0x000fe20003f24270 */
[----:B-1----:R-:W-:-:S07]  /*38c0*/  IMAD R92, R92, 0x1e, RZ ;  /* 0x0000001e5c5c7824 */ /* 0x002fce00078e02ff */
[----:B------:R1:W3:Y:S01]  /*38d0*/  @P0 LDG.E.U16 R124, desc[UR14][R22.64] ;  /* 0x0000000e167c0981 */ /* 0x0002e2000c1e1500 */
[--C-:B0-----:R-:W-:Y:S02]  /*38e0*/  IMAD.WIDE R90, R94, 0x2, R150.reuse ;  /* 0x000000025e5a7825 */ /* 0x101fe400078e0296 */
[----:B------:R-:W0:Y:S02]  /*38f0*/  LDC R94, c[0x0][0x238] ;  /* 0x00008e00ff5e7b82 */ /* 0x000e240000000800 */
[----:B------:R-:W-:Y:S01]  /*3900*/  IMAD.WIDE R92, R92, 0x2, R150 ;  /* 0x000000025c5c7825 */ /* 0x000fe200078e0296 */
[----:B-1----:R-:W-:-:S03]  /*3910*/  PRMT R22, RZ, 0x7610, R22 ;  /* 0x00007610ff167816 */ /* 0x002fc60000000016 */
[----:B------:R-:W-:-:S03]  /*3920*/  IMAD R95, R95, 0x21, RZ ;  /* 0x000000215f5f7824 */ /* 0x000fc600078e02ff */
[----:B------:R1:W3:Y:S01]  /*3930*/  @P1 LDG.E.U16 R22, desc[UR14][R92.64] ;  /* 0x0000000e5c161981 */ /* 0x0002e2000c1e1500 */
[----:B------:R-:W-:Y:S01]  /*3940*/  ISETP.GT.AND P1, PT, R4, 0x22, PT ;  /* 0x000000220400780c */ /* 0x000fe20003f24270 */
[----:B------:R-:W-:Y:S01]  /*3950*/  IMAD R100, R100, 0x27, RZ ;  /* 0x0000002764647824 */ /* 0x000fe200078e02ff */
[----:B------:R-:W-:Y:S01]  /*3960*/  ISETP.GT.AND P2, PT, R4, 0x1c, PT ;  /* 0x0000001c0400780c */ /* 0x000fe20003f44270 */
[----:B0-----:R-:W-:Y:S02]  /*3970*/  IMAD R94, R94, 0x22, RZ ;  /* 0x000000225e5e7824 */ /* 0x001fe400078e02ff */
[----:B-1----:R-:W-:-:S04]  /*3980*/  IMAD.WIDE R92, R95, 0x2, R150 ;  /* 0x000000025f5c7825 */ /* 0x002fc800078e0296 */
[----:B------:R-:W-:-:S05]  /*3990*/  IMAD.WIDE R94, R94, 0x2, R150 ;  /* 0x000000025e5e7825 */ /* 0x000fca00078e0296 */
[----:B------:R0:W3:Y:S01]  /*39a0*/  @P1 LDG.E.U16 R180, desc[UR14][R94.64] ;  /* 0x0000000e5eb41981 */ /* 0x0000e2000c1e1500 */
[----:B------:R-:W-:Y:S02]  /*39b0*/  PRMT R20, RZ, 0x7610, R20 ;  /* 0x00007610ff147816 */ /* 0x000fe40000000014 */
[C---:B------:R-:W-:Y:S02]  /*39c0*/  ISETP.GT.AND P0, PT, R4.reuse, 0x1f, PT ;  /* 0x0000001f0400780c */ /* 0x040fe40003f04270 */
[----:B------:R-:W-:Y:S02]  /*39d0*/  ISETP.GT.AND P3, PT, R4, 0x23, PT ;  /* 0x000000230400780c */ /* 0x000fe40003f64270 */
[----:B------:R1:W3:Y:S01]  /*39e0*/  @P2 LDG.E.U16 R20, desc[UR14][R88.64] ;  /* 0x0000000e58142981 */ /* 0x0002e2000c1e1500 */
[----:B0-----:R-:W-:Y:S02]  /*39f0*/  IMAD.WIDE R94, R100, 0x2, R150 ;  /* 0x00000002645e7825 */ /* 0x001fe400078e0296 */
[----:B------:R-:W0:Y:S01]  /*3a00*/  LDC R100, c[0x0][0x238] ;  /* 0x00008e00ff647b82 */ /* 0x000e220000000800 */
[----:B------:R-:W-:Y:S01]  /*3a10*/  ISETP.GT.AND P2, PT, R4, 0x21, PT ;  /* 0x000000210400780c */ /* 0x000fe20003f44270 */
[----:B------:R-:W-:Y:S01]  /*3a20*/  IMAD R96, R96, 0x23, RZ ;  /* 0x0000002360607824 */ /* 0x000fe200078e02ff */
[----:B------:R-:W-:-:S02]  /*3a30*/  PRMT R23, RZ, 0x7610, R23 ;  /* 0x00007610ff177816 */ /* 0x000fc40000000017 */
[----:B------:R-:W-:Y:S01]  /*3a40*/  ISETP.GT.AND P1, PT, R4, 0x25, PT ;  /* 0x000000250400780c */ /* 0x000fe20003f24270 */
[----:B------:R-:W-:Y:S01]  /*3a50*/  IMAD.WIDE R96, R96, 0x2, R150 ;  /* 0x0000000260607825 */ /* 0x000fe200078e0296 */
[----:B-1----:R-:W-:Y:S02]  /*3a60*/  PRMT R88, RZ, 0x7610, R88 ;  /* 0x00007610ff587816 */ /* 0x002fe40000000058 */
[----:B------:R1:W3:Y:S01]  /*3a70*/  @P0 LDG.E.U16 R23, desc[UR14][R90.64] ;  /* 0x0000000e5a170981 */ /* 0x0002e2000c1e1500 */
[----:B------:R-:W-:Y:S02]  /*3a80*/  IMAD R98, R98, 0x24, RZ ;  /* 0x0000002462627824 */ /* 0x000fe400078e02ff */
[----:B------:R-:W-:Y:S01]  /*3a90*/  IMAD R99, R99, 0x25, RZ ;  /* 0x0000002563637824 */ /* 0x000fe200078e02ff */
[----:B------:R-:W-:Y:S01]  /*3aa0*/  ISETP.GT.AND P0, PT, R4, 0x29, PT ;  /* 0x000000290400780c */ /* 0x000fe20003f04270 */
[----:B------:R2:W3:Y:S04]  /*3ab0*/  @P3 LDG.E.U16 R88, desc[UR14][R96.64] ;  /* 0x0000000e60583981 */ /* 0x0004e8000c1e1500 */
[----:B------:R5:W3:Y:S01]  /*3ac0*/  @P2 LDG.E.U16 R165, desc[UR14][R92.64] ;  /* 0x0000000e5ca52981 */ /* 0x000ae2000c1e1500 */
[----:B-1----:R-:W-:Y:S01]  /*3ad0*/  PRMT R90, RZ, 0x7610, R90 ;  /* 0x00007610ff5a7816 */ /* 0x002fe2000000005a */
[----:B--2---:R-:W-:-:S04]  /*3ae0*/  IMAD.WIDE R96, R99, 0x2, R150 ;  /* 0x0000000263607825 */ /* 0x004fc800078e0296 */
[--C-:B-----5:R-:W-:Y:S01]  /*3af0*/  IMAD.WIDE R92, R98, 0x2, R150.reuse ;  /* 0x00000002625c7825 */ /* 0x120fe200078e0296 */
[----:B------:R1:W2:Y:S01]  /*3b00*/  @P1 LDG.E.U16 R90, desc[UR14][R96.64] ;  /* 0x0000000e605a1981 */ /* 0x0002a2000c1e1500 */
[----:B------:R-:W5:Y:S02]  /*3b10*/  LDC R98, c[0x0][0x238] ;  /* 0x00008e00ff627b82 */ /* 0x000f640000000800 */
[----:B0-----:R-:W-:Y:S02]  /*3b20*/  IMAD R100, R100, 0x29, RZ ;  /* 0x0000002964647824 */ /* 0x001fe400078e02ff */
[----:B------:R-:W-:Y:S02]  /*3b30*/  IMAD R101, R101, 0x2a, RZ ;  /* 0x0000002a65657824 */ /* 0x000fe400078e02ff */
[--C-:B-1----:R-:W-:Y:S02]  /*3b40*/  IMAD.WIDE R96, R100, 0x2, R150.reuse ;  /* 0x0000000264607825 */ /* 0x102fe400078e0296 */
[----:B------:R-:W0:Y:S03]  /*3b50*/  LDC R100, c[0x0][0x238] ;  /* 0x00008e00ff647b82 */ /* 0x000e260000000800 */
[----:B------:R1:W2:Y:S02]  /*3b60*/  @P0 LDG.E.U16 R189, desc[UR14][R96.64] ;  /* 0x0000000e60bd0981 */ /* 0x0002a4000c1e1500 */
[----:B-1----:R-:W-:-:S03]  /*3b70*/  IMAD.WIDE R96, R101, 0x2, R150 ;  /* 0x0000000265607825 */ /* 0x002fc600078e0296 */
[----:B------:R-:W1:Y:S01]  /*3b80*/  LDC R101, c[0x0][0x238] ;  /* 0x00008e00ff657b82 */ /* 0x000e620000000800 */
[----:B------:R-:W-:Y:S01]  /*3b90*/  ISETP.GT.AND P3, PT, R4, 0x26, PT ;  /* 0x000000260400780c */ /* 0x000fe20003f64270 */
[----:B-----5:R-:W-:Y:S01]  /*3ba0*/  IMAD R98, R98, 0x26, RZ ;  /* 0x0000002662627824 */ /* 0x020fe200078e02ff */
[C---:B------:R-:W-:Y:S02]  /*3bb0*/  ISETP.GT.AND P2, PT, R4.reuse, 0x24, PT ;  /* 0x000000240400780c */ /* 0x040fe40003f44270 */
[----:B------:R-:W-:Y:S01]  /*3bc0*/  ISETP.GT.AND P1, PT, R4, 0x2a, PT ;  /* 0x0000002a0400780c */ /* 0x000fe20003f24270 */
[----:B------:R-:W-:Y:S01]  /*3bd0*/  IMAD.WIDE R98, R98, 0x2, R150 ;  /* 0x0000000262627825 */ /* 0x000fe200078e0296 */
[----:B------:R-:W-:-:S03]  /*3be0*/  PRMT R91, RZ, 0x7610, R91 ;  /* 0x00007610ff5b7816 */ /* 0x000fc6000000005b */
[----:B0-----:R-:W-:Y:S01]  /*3bf0*/  IMAD R100, R100, 0x39, RZ ;  /* 0x0000003964647824 */ /* 0x001fe200078e02ff */
[----:B------:R-:W-:Y:S02]  /*3c00*/  ISETP.GT.AND P4, PT, R4, 0x27, PT ;  /* 0x000000270400780c */ /* 0x000fe40003f84270 */
[----:B------:R-:W-:Y:S01]  /*3c10*/  PRMT R89, RZ, 0x7610, R89 ;  /* 0x00007610ff597816 */ /* 0x000fe20000000059 */
[----:B------:R0:W5:Y:S01]  /*3c20*/  @P3 LDG.E.U16 R91, desc[UR14][R98.64] ;  /* 0x0000000e625b3981 */ /* 0x000162000c1e1500 */
[----:B------:R-:W-:-:S03]  /*3c30*/  IMAD R102, R102, 0x31, RZ ;  /* 0x0000003166667824 */ /* 0x000fc600078e02ff */
[----:B------:R-:W5:Y:S04]  /*3c40*/  @P1 LDG.E.U16 R182, desc[UR14][R96.64] ;  /* 0x0000000e60b61981 */ /* 0x000f68000c1e1500 */
[----:B------:R4:W5:Y:S01]  /*3c50*/  @P2 LDG.E.U16 R89, desc[UR14][R92.64] ;  /* 0x0000000e5c592981 */ /* 0x000962000c1e1500 */
[----:B0-----:R-:W-:Y:S02]  /*3c60*/  IMAD.WIDE R98, R100, 0x2, R150 ;  /* 0x0000000264627825 */ /* 0x001fe400078e0296 */
[----:B------:R-:W0:Y:S02]  /*3c70*/  LDC R100, c[0x0][0x238] ;  /* 0x00008e00ff647b82 */ /* 0x000e240000000800 */
[----:B-1----:R-:W-:Y:S01]  /*3c80*/  IMAD R101, R101, 0x2b, RZ ;  /* 0x0000002b65657824 */ /* 0x002fe200078e02ff */
[----:B----4-:R-:W-:-:S03]  /*3c90*/  PRMT R92, RZ, 0x7610, R92 ;  /* 0x00007610ff5c7816 */ /* 0x010fc6000000005c */
[--C-:B------:R-:W-:Y:S02]  /*3ca0*/  IMAD.WIDE R96, R101, 0x2, R150.reuse ;  /* 0x0000000265607825 */ /* 0x100fe400078e0296 */
[----:B------:R-:W1:Y:S01]  /*3cb0*/  LDC R101, c[0x0][0x238] ;  /* 0x00008e00ff657b82 */ /* 0x000e620000000800 */
[----:B------:R4:W5:Y:S01]  /*3cc0*/  @P4 LDG.E.U16 R92, desc[UR14][R94.64] ;  /* 0x0000000e5e5c4981 */ /* 0x000962000c1e1500 */
[C---:B------:R-:W-:Y:S02]  /*3cd0*/  ISETP.GT.AND P3, PT, R4.reuse, 0x31, PT ;  /* 0x000000310400780c */ /* 0x040fe40003f64270 */
[----:B------:R-:W-:Y:S01]  /*3ce0*/  ISETP.GT.AND P4, PT, R4, 0x39, PT ;  /* 0x000000390400780c */ /* 0x000fe20003f84270 */
[----:B----4-:R-:W-:-:S03]  /*3cf0*/  IMAD.WIDE R94, R102, 0x2, R150 ;  /* 0x00000002665e7825 */ /* 0x010fc600078e0296 */
[----:B------:R-:W4:Y:S01]  /*3d00*/  LDC R102, c[0x0][0x238] ;  /* 0x00008e00ff667b82 */ /* 0x000f220000000800 */
[----:B------:R-:W-:Y:S02]  /*3d10*/  PRMT R187, RZ, 0x7610, R187 ;  /* 0x00007610ffbb7816 */ /* 0x000fe400000000bb */
[----:B------:R-:W-:Y:S02]  /*3d20*/  ISETP.GT.AND P2, PT, R4, 0x2c, PT ;  /* 0x0000002c0400780c */ /* 0x000fe40003f44270 */
[----:B------:R-:W-:Y:S01]  /*3d30*/  PRMT R185, RZ, 0x7610, R185 ;  /* 0x00007610ffb97816 */ /* 0x000fe200000000b9 */
[----:B0-----:R-:W-:Y:S01]  /*3d40*/  IMAD R100, R100, 0x2c, RZ ;  /* 0x0000002c64647824 */ /* 0x001fe200078e02ff */
[----:B------:R0:W5:Y:S01]  /*3d50*/  @P3 LDG.E.U16 R187, desc[UR14][R94.64] ;  /* 0x0000000e5ebb3981 */ /* 0x000162000c1e1500 */
[----:B------:R-:W-:-:S03]  /*3d60*/  ISETP.GT.AND P1, PT, R4, 0x2d, PT ;  /* 0x0000002d0400780c */ /* 0x000fc60003f24270 */
[----:B------:R0:W5:Y:S01]  /*3d70*/  @P4 LDG.E.U16 R185, desc[UR14][R98.64] ;  /* 0x0000000e62b94981 */ /* 0x000162000c1e1500 */
[----:B-1----:R-:W-:Y:S01]  /*3d80*/  IMAD R101, R101, 0x2d, RZ ;  /* 0x0000002d65657824 */ /* 0x002fe200078e02ff */
[----:B0-----:R-:W-:Y:S01]  /*3d90*/  PRMT R94, RZ, 0x7610, R94 ;  /* 0x00007610ff5e7816 */ /* 0x001fe2000000005e */
[----:B------:R-:W-:Y:S01]  /*3da0*/  IMAD.WIDE R98, R100, 0x2, R150 ;  /* 0x0000000264627825 */ /* 0x000fe200078e0296 */
[----:B------:R-:W-:Y:S01]  /*3db0*/  PRMT R95, RZ, 0x7610, R95 ;  /* 0x00007610ff5f7816 */ /* 0x000fe2000000005f */
[----:B------:R-:W0:Y:S03]  /*3dc0*/  LDC R100, c[0x0][0x238] ;  /* 0x00008e00ff647b82 */ /* 0x000e260000000800 */
[----:B------:R1:W5:Y:S01]  /*3dd0*/  @P2 LDG.E.U16 R94, desc[UR14][R98.64] ;  /* 0x0000000e625e2981 */ /* 0x000362000c1e1500 */
[----:B----4-:R-:W-:Y:S01]  /*3de0*/  IMAD R102, R102, 0x2f, RZ ;  /* 0x0000002f66667824 */ /* 0x010fe200078e02ff */
[----:B------:R-:W-:Y:S01]  /*3df0*/  ISETP.GT.AND P0, PT, R4, 0x2b, PT ;  /* 0x0000002b0400780c */ /* 0x000fe20003f04270 */
[----:B-1----:R-:W-:-:S05]  /*3e00*/  IMAD.WIDE R98, R101, 0x2, R150 ;  /* 0x0000000265627825 */ /* 0x002fca00078e0296 */
[----:B------:R1:W4:Y:S01]  /*3e10*/  @P1 LDG.E.U16 R95, desc[UR14][R98.64] ;  /* 0x0000000e625f1981 */ /* 0x000322000c1e1500 */
[----:B------:R-:W-:-:S06]  /*3e20*/  PRMT R93, RZ, 0x7610, R93 ;  /* 0x00007610ff5d7816 */ /* 0x000fcc000000005d */
[----:B------:R1:W4:Y:S02]  /*3e30*/  @P0 LDG.E.U16 R93, desc[UR14][R96.64] ;  /* 0x0000000e605d0981 */ /* 0x000324000c1e1500 */
[----:B-1----:R-:W-:Y:S02]  /*3e40*/  IMAD.WIDE R98, R102, 0x2, R150 ;  /* 0x0000000266627825 */ /* 0x002fe400078e0296 */
[----:B------:R-:W1:Y:S01]  /*3e50*/  LDC R102, c[0x0][0x238] ;  /* 0x00008e00ff667b82 */ /* 0x000e620000000800 */
[----:B------:R-:W-:Y:S02]  /*3e60*/  ISETP.GT.AND P0, PT, R4, 0x2f, PT ;  /* 0x0000002f0400780c */ /* 0x000fe40003f04270 */
[----:B------:R-:W-:-:S11]  /*3e70*/  PRMT R97, RZ, 0x7610, R97 ;  /* 0x00007610ff617816 */ /* 0x000fd60000000061 */
[----:B------:R0:W4:Y:S01]  /*3e80*/  @P0 LDG.E.U16 R97, desc[UR14][R98.64] ;  /* 0x0000000e62610981 */ /* 0x000122000c1e1500 */
[----:B-1----:R-:W-:-:S04]  /*3e90*/  IMAD R102, R102, 0x32, RZ ;  /* 0x0000003266667824 */ /* 0x002fc800078e02ff */
[----:B0-----:R-:W-:Y:S02]  /*3ea0*/  IMAD.WIDE R98, R102, 0x2, R150 ;  /* 0x0000000266627825 */ /* 0x001fe400078e0296 */
[----:B------:R-:W0:Y:S01]  /*3eb0*/  LDC R102, c[0x0][0x238] ;  /* 0x00008e00ff667b82 */ /* 0x000e220000000800 */
[----:B------:R-:W-:Y:S01]  /*3ec0*/  ISETP.GT.AND P3, PT, R4, 0x2e, PT ;  /* 0x0000002e0400780c */ /* 0x000fe20003f64270 */
[----:B------:R-:W-:Y:S01]  /*3ed0*/  IMAD R100, R100, 0x2e, RZ ;  /* 0x0000002e64647824 */ /* 0x000fe200078e02ff */
[----:B------:R-:W-:-:S03]  /*3ee0*/  PRMT R96, RZ, 0x7610, R96 ;  /* 0x00007610ff607816 */ /* 0x000fc60000000060 */
[----:B------:R-:W-:-:S08]  /*3ef0*/  IMAD.WIDE R100, R100, 0x2, R150 ;  /* 0x0000000264647825 */ /* 0x000fd000078e0296 */
[----:B------:R1:W4:Y:S01]  /*3f00*/  @P3 LDG.E.U16 R96, desc[UR14][R100.64] ;  /* 0x0000000e64603981 */ /* 0x000322000c1e1500 */
[----:B0-----:R-:W-:-:S04]  /*3f10*/  IMAD R102, R102, 0x33, RZ ;  /* 0x0000003366667824 */ /* 0x001fc800078e02ff */
[----:B-1----:R-:W-:Y:S02]  /*3f20*/  IMAD.WIDE R100, R102, 0x2, R150 ;  /* 0x0000000266647825 */ /* 0x002fe400078e0296 */
[----:B------:R-:W0:Y:S01]  /*3f30*/  LDC R102, c[0x0][0x238] ;  /* 0x00008e00ff667b82 */ /* 0x000e220000000800 */
[C---:B------:R-:W-:Y:S02]  /*3f40*/  ISETP.GT.AND P1, PT, R4.reuse, 0x32, PT ;  /* 0x000000320400780c */ /* 0x040fe40003f24270 */
[----:B------:R-:W-:Y:S02]  /*3f50*/  ISETP.GT.AND P0, PT, R4, 0x33, PT ;  /* 0x000000330400780c */ /* 0x000fe40003f04270 */
[----:B------:R-:W-:-:S09]  /*3f60*/  PRMT R184, RZ, 0x7610, R184 ;  /* 0x00007610ffb87816 */ /* 0x000fd200000000b8 */
[----:B------:R1:W4:Y:S02]  /*3f70*/  @P1 LDG.E.U16 R184, desc[UR14][R98.64] ;  /* 0x0000000e62b81981 */ /* 0x000324000c1e1500 */
[----:B-1----:R-:W-:Y:S01]  /*3f80*/  PRMT R98, RZ, 0x7610, R98 ;  /* 0x00007610ff627816 */ /* 0x002fe20000000062 */
[----:B0-----:R-:W-:-:S05]  /*3f90*/  IMAD R102, R102, 0x34, RZ ;  /* 0x0000003466667824 */ /* 0x001fca00078e02ff */
[----:B------:R0:W4:Y:S02]  /*3fa0*/  @P0 LDG.E.U16 R98, desc[UR14][R100.64] ;  /* 0x0000000e64620981 */ /* 0x000124000c1e1500 */
[----:B0-----:R-:W-:Y:S02]  /*3fb0*/  IMAD.WIDE R100, R102, 0x2, R150 ;  /* 0x0000000266647825 */ /* 0x001fe400078e0296 */
[----:B------:R-:W0:Y:S01]  /*3fc0*/  LDC R102, c[0x0][0x238] ;  /* 0x00008e00ff667b82 */ /* 0x000e220000000800 */
[C---:B------:R-:W-:Y:S02]  /*3fd0*/  ISETP.GT.AND P1, PT, R4.reuse, 0x34, PT ;  /* 0x000000340400780c */ /* 0x040fe40003f24270 */
[----:B------:R-:W-:Y:S02]  /*3fe0*/  ISETP.GT.AND P0, PT, R4, 0x35, PT ;  /* 0x000000350400780c */ /* 0x000fe40003f04270 */
[----:B------:R-:W-:Y:S01]  /*3ff0*/  PRMT R99, RZ, 0x7610, R99 ;  /* 0x00007610ff637816 */ /* 0x000fe20000000063 */
[----:B------:R-:W-:-:S08]  /*4000*/  IMAD R104, R104, 0x36, RZ ;  /* 0x0000003668687824 */ /* 0x000fd000078e02ff */
[----:B------:R1:W4:Y:S01]  /*4010*/  @P1 LDG.E.U16 R99, desc[UR14][R100.64] ;  /* 0x0000000e64631981 */ /* 0x000322000c1e1500 */
[----:B0-----:R-:W-:Y:S01]  /*4020*/  IMAD R102, R102, 0x35, RZ ;  /* 0x0000003566667824 */ /* 0x001fe200078e02ff */
[----:B-1----:R-:W-:-:S03]  /*4030*/  PRMT R100, RZ, 0x7610, R100 ;  /* 0x00007610ff647816 */ /* 0x002fc60000000064 */
[----:B------:R-:W-:-:S05]  /*4040*/  IMAD.WIDE R102, R102, 0x2, R150 ;  /* 0x0000000266667825 */ /* 0x000fca00078e0296 */
[----:B------:R0:W4:Y:S02]  /*4050*/  @P0 LDG.E.U16 R100, desc[UR14][R102.64] ;  /* 0x0000000e66640981 */ /* 0x000124000c1e1500 */
[----:B0-----:R-:W-:Y:S02]  /*4060*/  IMAD.WIDE R102, R104, 0x2, R150 ;  /* 0x0000000268667825 */ /* 0x001fe400078e0296 */
[----:B------:R-:W0:Y:S01]  /*4070*/  LDC R104, c[0x0][0x238] ;  /* 0x00008e00ff687b82 */ /* 0x000e220000000800 */
[----:B------:R-:W-:Y:S02]  /*4080*/  ISETP.GT.AND P1, PT, R4, 0x36, PT ;  /* 0x000000360400780c */ /* 0x000fe40003f24270 */
[----:B------:R-:W-:-:S11]  /*4090*/  PRMT R101, RZ, 0x7610, R101 ;  /* 0x00007610ff657816 */ /* 0x000fd60000000065 */
[----:B------:R1:W4:Y:S01]  /*40a0*/  @P1 LDG.E.U16 R101, desc[UR14][R102.64] ;  /* 0x0000000e66651981 */ /* 0x000322000c1e1500 */
[----:B0-----:R-:W-:-:S04]  /*40b0*/  IMAD R104, R104, 0x3a, RZ ;  /* 0x0000003a68687824 */ /* 0x001fc800078e02ff */
[----:B-1----:R-:W-:Y:S02]  /*40c0*/  IMAD.WIDE R102, R104, 0x2, R150 ;  /* 0x0000000268667825 */ /* 0x002fe400078e0296 */
        /* <DEDUP_REMOVED lines=24> */
[----:B------:R-:W-:Y:S02]  /*4250*/  PRMT R105, RZ, 0x7610, R105 ;  /* 0x00007610ff697816 */ /* 0x000fe40000000069 */
[----:B------:R-:W-:Y:S01]  /*4260*/  ISETP.GT.AND P0, PT, R4, 0x3e, PT ;  /* 0x0000003e0400780c */ /* 0x000fe20003f04270 */
[----:B------:R-:W-:-:S08]  /*4270*/  IMAD R110, R110, 0x3f, RZ ;  /* 0x0000003f6e6e7824 */ /* 0x000fd000078e02ff */
[----:B------:R1:W4:Y:S01]  /*4280*/  @P1 LDG.E.U16 R105, desc[UR14][R106.64] ;  /* 0x0000000e6a691981 */ /* 0x000322000c1e1500 */
[----:B------:R-:W-:Y:S01]  /*4290*/  ISETP.GT.AND P1, PT, R4, 0x3f, PT ;  /* 0x0000003f0400780c */ /* 0x000fe20003f24270 */
[----:B0-----:R-:W-:Y:S01]  /*42a0*/  IMAD R108, R108, 0x3e, RZ ;  /* 0x0000003e6c6c7824 */ /* 0x001fe200078e02ff */
[----:B-1----:R-:W-:-:S03]  /*42b0*/  PRMT R106, RZ, 0x7610, R106 ;  /* 0x00007610ff6a7816 */ /* 0x002fc6000000006a */
[----:B------:R-:W-:Y:S01]  /*42c0*/  IMAD.WIDE R108, R108, 0x2, R150 ;  /* 0x000000026c6c7825 */ /* 0x000fe200078e0296 */
[----:B------:R-:W-:-:S04]  /*42d0*/  PRMT R107, RZ, 0x7610, R107 ;  /* 0x00007610ff6b7816 */ /* 0x000fc8000000006b */
[----:B------:R0:W4:Y:S02]  /*42e0*/  @P0 LDG.E.U16 R106, desc[UR14][R108.64] ;  /* 0x0000000e6c6a0981 */ /* 0x000124000c1e1500 */
[----:B0-----:R-:W-:-:S05]  /*42f0*/  IMAD.WIDE R108, R110, 0x2, R150 ;  /* 0x000000026e6c7825 */ /* 0x001fca00078e0296 */
[----:B------:R0:W4:Y:S01]  /*4300*/  @P1 LDG.E.U16 R107, desc[UR14][R108.64] ;  /* 0x0000000e6c6b1981 */ /* 0x000122000c1e1500 */
[----:B------:R-:W-:Y:S01]  /*4310*/  BAR.SYNC.DEFER_BLOCKING 0x0 ;  /* 0x0000000000007b1d */ /* 0x000fe20000010000 */
[----:B------:R-:W-:Y:S01]  /*4320*/  ISETP.GE.AND P0, PT, R3, R4, PT ;  /* 0x000000040300720c */ /* 0x000fe20003f06270 */
[C---:B------:R-:W-:Y:S01]  /*4330*/  IMAD.WIDE R110, R197.reuse, 0x2, R156 ;  /* 0x00000002c56e7825 */ /* 0x040fe200078e029c */
[----:B0-----:R-:W-:Y:S02]  /*4340*/  PRMT R108, RZ, 0x7610, R108 ;  /* 0x00007610ff6c7816 */ /* 0x001fe4000000006c */
[----:B------:R-:W-:Y:S01]  /*4350*/  PRMT R109, RZ, 0x7610, R109 ;  /* 0x00007610ff6d7816 */ /* 0x000fe2000000006d */
[----:B------:R-:W-:-:S08]  /*4360*/  IMAD.WIDE R112, R197, 0x2, R154 ;  /* 0x00000002c5707825 */ /* 0x000fd000078e029a */
[----:B------:R0:W4:Y:S02]  /*4370*/  @!P0 LDG.E.U16 R108, desc[UR14][R110.64] ;  /* 0x0000000e6e6c8981 */ /* 0x000124000c1e1500 */
[----:B0-----:R-:W-:-:S05]  /*4380*/  IMAD.WIDE R110, R197, 0x2, R158 ;  /* 0x00000002c56e7825 */ /* 0x001fca00078e029e */
[----:B------:R0:W4:Y:S02]  /*4390*/  @!P0 LDG.E.U16 R109, desc[UR14][R110.64] ;  /* 0x0000000e6e6d8981 */ /* 0x000124000c1e1500 */
[----:B0-----:R-:W-:Y:S02]  /*43a0*/  PRMT R110, RZ, 0x7610, R110 ;  /* 0x00007610ff6e7816 */ /* 0x001fe4000000006e */
[----:B------:R-:W-:-:S04]  /*43b0*/  PRMT R111, RZ, 0x7610, R111 ;  /* 0x00007610ff6f7816 */ /* 0x000fc8000000006f */
[----:B------:R0:W4:Y:S01]  /*43c0*/  @!P0 LDG.E.U16 R110, desc[UR14][R112.64] ;  /* 0x0000000e706e8981 */ /* 0x000122000c1e1500 */
[----:B------:R-:W-:Y:S01]  /*43d0*/  IMAD.WIDE R114, R197, 0x2, R140 ;  /* 0x00000002c5727825 */ /* 0x000fe200078e028c */
[----:B------:R-:W-:-:S03]  /*43e0*/  LOP3.LUT R147, R147, R146, RZ, 0x3c, !PT ;  /* 0x0000009293937212 */ /* 0x000fc600078e3cff */
[----:B0-----:R-:W-:-:S05]  /*43f0*/  IMAD.WIDE R112, R197, 0x2, R152 ;  /* 0x00000002c5707825 */ /* 0x001fca00078e0298 */
[----:B------:R0:W4:Y:S01]  /*4400*/  @!P0 LDG.E.U16 R111, desc[UR14][R112.64] ;  /* 0x0000000e706f8981 */ /* 0x000122000c1e1500 */
[----:B------:R-:W-:Y:S02]  /*4410*/  LOP3.LUT R146, R147, R146, RZ, 0x3c, !PT ;  /* 0x0000009293927212 */ /* 0x000fe400078e3cff */
[----:B------:R-:W-:Y:S02]  /*4420*/  LOP3.LUT R145, R145, R144, RZ, 0x3c, !PT ;  /* 0x0000009091917212 */ /* 0x000fe400078e3cff */
[----:B0-----:R-:W-:Y:S02]  /*4430*/  PRMT R112, RZ, 0x7610, R112 ;  /* 0x00007610ff707816 */ /* 0x001fe40000000070 */
[----:B------:R-:W-:-:S04]  /*4440*/  PRMT R113, RZ, 0x7610, R113 ;  /* 0x00007610ff717816 */ /* 0x000fc80000000071 */
[----:B------:R0:W4:Y:S01]  /*4450*/  @!P0 LDG.E.U16 R112, desc[UR14][R114.64] ;  /* 0x0000000e72708981 */ /* 0x000122000c1e1500 */
[----:B------:R-:W-:Y:S02]  /*4460*/  LOP3.LUT R147, R147, R146, RZ, 0x3c, !PT ;  /* 0x0000009293937212 */ /* 0x000fe400078e3cff */
[----:B------:R-:W-:Y:S01]  /*4470*/  LOP3.LUT R144, R145, R144, RZ, 0x3c, !PT ;  /* 0x0000009091907212 */ /* 0x000fe200078e3cff */
[----:B------:R1:W-:Y:S01]  /*4480*/  STS.U16 [R2+UR12], R116 ;  /* 0x0000007402007988 */ /* 0x0003e2000800040c */
[----:B0-----:R-:W-:Y:S02]  /*4490*/  IMAD.WIDE R114, R197, 0x2, R148 ;  /* 0x00000002c5727825 */ /* 0x001fe400078e0294 */
[----:B------:R-:W-:-:S03]  /*44a0*/  LOP3.LUT R145, R145, R144, RZ, 0x3c, !PT ;  /* 0x0000009091917212 */ /* 0x000fc600078e3cff */
[----:B------:R0:W4:Y:S01]  /*44b0*/  @!P0 LDG.E.U16 R113, desc[UR14][R114.64] ;  /* 0x0000000e72718981 */ /* 0x000122000c1e1500 */
[----:B-1----:R-:W-:Y:S01]  /*44c0*/  IMAD.WIDE R116, R197, 0x2, R146 ;  /* 0x00000002c5747825 */ /* 0x002fe200078e0292 */
[----:B------:R-:W-:Y:S02]  /*44d0*/  LOP3.LUT R143, R143, R142, RZ, 0x3c, !PT ;  /* 0x0000008e8f8f7212 */ /* 0x000fe400078e3cff */
[----:B0-----:R-:W-:Y:S02]  /*44e0*/  PRMT R114, RZ, 0x7610, R114 ;  /* 0x00007610ff727816 */ /* 0x001fe40000000072 */
[----:B------:R-:W-:-:S04]  /*44f0*/  PRMT R115, RZ, 0x7610, R115 ;  /* 0x00007610ff737816 */ /* 0x000fc80000000073 */
[----:B------:R0:W4:Y:S01]  /*4500*/  @!P0 LDG.E.U16 R114, desc[UR14][R116.64] ;  /* 0x0000000e74728981 */ /* 0x000122000c1e1500 */
[----:B------:R-:W-:Y:S02]  /*4510*/  LOP3.LUT R142, R143, R142, RZ, 0x3c, !PT ;  /* 0x0000008e8f8e7212 */ /* 0x000fe400078e3cff */
[----:B------:R-:W-:Y:S01]  /*4520*/  LOP3.LUT R139, R139, R138, RZ, 0x3c, !PT ;  /* 0x0000008a8b8b7212 */ /* 0x000fe200078e3cff */
[----:B------:R-:W-:Y:S01]  /*4530*/  STS.U16 [R2+UR12+0x400], R119 ;  /* 0x0004007702007988 */ /* 0x000fe2000800040c */
[----:B0-----:R-:W-:-:S03]  /*4540*/  IMAD.WIDE R116, R197, 0x2, R144 ;  /* 0x00000002c5747825 */ /* 0x001fc600078e0290 */
[----:B------:R0:W-:Y:S01]  /*4550*/  STS.U16 [R2+UR12+0x800], R118 ;  /* 0x0008007602007988 */ /* 0x0001e2000800040c */
[----:B------:R-:W-:-:S03]  /*4560*/  LOP3.LUT R143, R143, R142, RZ, 0x3c, !PT ;  /* 0x0000008e8f8f7212 */ /* 0x000fc600078e3cff */
[----:B------:R1:W4:Y:S01]  /*4570*/  @!P0 LDG.E.U16 R115, desc[UR14][R116.64] ;  /* 0x0000000e74738981 */ /* 0x000322000c1e1500 */
[----:B------:R-:W-:Y:S01]  /*4580*/  LOP3.LUT R138, R139, R138, RZ, 0x3c, !PT ;  /* 0x0000008a8b8a7212 */ /* 0x000fe200078e3cff */
[----:B0-----:R-:W-:Y:S01]  /*4590*/  IMAD.WIDE R118, R197, 0x2, R132 ;  /* 0x00000002c5767825 */ /* 0x001fe200078e0284 */
[----:B-1----:R-:W-:Y:S02]  /*45a0*/  PRMT R116, RZ, 0x7610, R116 ;  /* 0x00007610ff747816 */ /* 0x002fe40000000074 */
[----:B------:R-:W-:Y:S02]  /*45b0*/  PRMT R117, RZ, 0x7610, R117 ;  /* 0x00007610ff757816 */ /* 0x000fe40000000075 */
[----:B------:R-:W-:Y:S02]  /*45c0*/  LOP3.LUT R137, R137, R136, RZ, 0x3c, !PT ;  /* 0x0000008889897212 */ /* 0x000fe400078e3cff */
[----:B------:R0:W4:Y:S01]  /*45d0*/  @!P0 LDG.E.U16 R116, desc[UR14][R118.64] ;  /* 0x0000000e76748981 */ /* 0x000122000c1e1500 */
[----:B------:R-:W-:-:S02]  /*45e0*/  LOP3.LUT R139, R139, R138, RZ, 0x3c, !PT ;  /* 0x0000008a8b8b7212 */ /* 0x000fc400078e3cff */
[----:B------:R-:W-:Y:S01]  /*45f0*/  LOP3.LUT R136, R137, R136, RZ, 0x3c, !PT ;  /* 0x0000008889887212 */ /* 0x000fe200078e3cff */
[----:B------:R-:W-:Y:S01]  /*4600*/  STS.U16 [R2+UR12+0xc00], R121 ;  /* 0x000c007902007988 */ /* 0x000fe2000800040c */
[----:B0-----:R-:W-:-:S03]  /*4610*/  IMAD.WIDE R118, R197, 0x2, R142 ;  /* 0x00000002c5767825 */ /* 0x001fc600078e028e */
[----:B---3--:R0:W-:Y:S01]  /*4620*/  STS.U16 [R2+UR12+0x1000], R120 ;  /* 0x0010007802007988 */ /* 0x0081e2000800040c */
[----:B------:R-:W-:-:S03]  /*4630*/  LOP3.LUT R127, R127, R126, RZ, 0x3c, !PT ;  /* 0x0000007e7f7f7212 */ /* 0x000fc600078e3cff */
[----:B------:R1:W3:Y:S01]  /*4640*/  @!P0 LDG.E.U16 R117, desc[UR14][R118.64] ;  /* 0x0000000e76758981 */ /* 0x0002e2000c1e1500 */
[----:B------:R-:W-:Y:S01]  /*4650*/  LOP3.LUT R137, R137, R136, RZ, 0x3c, !PT ;  /* 0x0000008889897212 */ /* 0x000fe200078e3cff */
[----:B0-----:R-:W-:Y:S01]  /*4660*/  IMAD.WIDE R120, R197, 0x2, R138 ;  /* 0x00000002c5787825 */ /* 0x001fe200078e028a */
[----:B-1----:R-:W-:Y:S02]  /*4670*/  PRMT R118, RZ, 0x7610, R118 ;  /* 0x00007610ff767816 */ /* 0x002fe40000000076 */
[----:B------:R-:W-:Y:S02]  /*4680*/  LOP3.LUT R126, R127, R126, RZ, 0x3c, !PT ;  /* 0x0000007e7f7e7212 */ /* 0x000fe400078e3cff */
[----:B------:R-:W-:Y:S02]  /*4690*/  PRMT R119, RZ, 0x7610, R119 ;  /* 0x00007610ff777816 */ /* 0x000fe40000000077 */
[----:B------:R0:W3:Y:S01]  /*46a0*/  @!P0 LDG.E.U16 R118, desc[UR14][R120.64] ;  /* 0x0000000e78768981 */ /* 0x0000e2000c1e1500 */
[----:B------:R-:W-:-:S02]  /*46b0*/  LOP3.LUT R135, R135, R134, RZ, 0x3c, !PT ;  /* 0x0000008687877212 */ /* 0x000fc400078e3cff */
[----:B------:R-:W-:Y:S02]  /*46c0*/  LOP3.LUT R127, R127, R126, RZ, 0x3c, !PT ;  /* 0x0000007e7f7f7212 */ /* 0x000fe400078e3cff */
[----:B------:R-:W-:Y:S01]  /*46d0*/  LOP3.LUT R134, R135, R134, RZ, 0x3c, !PT ;  /* 0x0000008687867212 */ /* 0x000fe200078e3cff */
[----:B0-----:R-:W-:Y:S01]  /*46e0*/  IMAD.WIDE R120, R197, 0x2, R136 ;  /* 0x00000002c5787825 */ /* 0x001fe200078e0288 */
[----:B------:R-:W-:Y:S01]  /*46f0*/  STS.U16 [R2+UR12+0x1400], R123 ;  /* 0x0014007b02007988 */ /* 0x000fe2000800040c */
[----:B------:R-:W-:-:S03]  /*4700*/  LOP3.LUT R131, R131, R130, RZ, 0x3c, !PT ;  /* 0x0000008283837212 */ /* 0x000fc600078e3cff */
[----:B------:R0:W3:Y:S01]  /*4710*/  @!P0 LDG.E.U16 R119, desc[UR14][R120.64] ;  /* 0x0000000e78778981 */ /* 0x0000e2000c1e1500 */
[----:B------:R-:W-:-:S03]  /*4720*/  LOP3.LUT R135, R135, R134, RZ, 0x3c, !PT ;  /* 0x0000008687877212 */ /* 0x000fc600078e3cff */
[----:B------:R1:W-:Y:S01]  /*4730*/  STS.U16 [R2+UR12+0x1800], R122 ;  /* 0x0018007a02007988 */ /* 0x0003e2000800040c */
[----:B------:R-:W-:Y:S02]  /*4740*/  LOP3.LUT R130, R131, R130, RZ, 0x3c, !PT ;  /* 0x0000008283827212 */ /* 0x000fe400078e3cff */
[----:B0-----:R-:W-:Y:S01]  /*4750*/  PRMT R120, RZ, 0x7610, R120 ;  /* 0x00007610ff787816 */ /* 0x001fe20000000078 */
[----:B-1----:R-:W-:Y:S01]  /*4760*/  IMAD.WIDE R122, R197, 0x2, R126 ;  /* 0x00000002c57a7825 */ /* 0x002fe200078e027e */
[----:B------:R-:W-:-:S04]  /*4770*/  PRMT R121, RZ, 0x7610, R121 ;  /* 0x00007610ff797816 */ /* 0x000fc80000000079 */
[----:B------:R0:W3:Y:S01]  /*4780*/  @!P0 LDG.E.U16 R120, desc[UR14][R122.64] ;  /* 0x0000000e7a788981 */ /* 0x0000e2000c1e1500 */
[----:B------:R-:W-:-:S03]  /*4790*/  LOP3.LUT R131, R131, R130, RZ, 0x3c, !PT ;  /* 0x0000008283837212 */ /* 0x000fc600078e3cff */
[----:B------:R-:W-:Y:S01]  /*47a0*/  STS.U16 [R2+UR12+0x1c00], R125 ;  /* 0x001c007d02007988 */ /* 0x000fe2000800040c */
[----:B0-----:R-:W-:-:S03]  /*47b0*/  IMAD.WIDE R122, R197, 0x2, R134 ;  /* 0x00000002c57a7825 */ /* 0x001fc600078e0286 */
[----:B------:R0:W-:Y:S04]  /*47c0*/  STS.U16 [R225+UR12+0x80], R124 ;  /* 0x0000807ce1007988 */ /* 0x0001e8000800040c */
[----:B------:R1:W3:Y:S01]  /*47d0*/  @!P0 LDG.E.U16 R121, desc[UR14][R122.64] ;  /* 0x0000000e7a798981 */ /* 0x0002e2000c1e1500 */
[----:B0-----:R-:W-:Y:S01]  /*47e0*/  IMAD.WIDE R124, R197, 0x2, R130 ;  /* 0x00000002c57c7825 */ /* 0x001fe200078e0282 */
[----:B-1----:R-:W-:Y:S02]  /*47f0*/  PRMT R122, RZ, 0x7610, R122 ;  /* 0x00007610ff7a7816 */ /* 0x002fe4000000007a */
[----:B------:R-:W-:-:S04]  /*4800*/  PRMT R123, RZ, 0x7610, R123 ;  /* 0x00007610ff7b7816 */ /* 0x000fc8000000007b */
[----:B------:R0:W3:Y:S02]  /*4810*/  @!P0 LDG.E.U16 R122, desc[UR14][R124.64] ;  /* 0x0000000e7c7a8981 */ /* 0x0000e4000c1e1500 */
[----:B0-----:R-:W-:Y:S02]  /*4820*/  IMAD.WIDE R124, R197, 0x2, R128 ;  /* 0x00000002c57c7825 */ /* 0x001fe400078e0280 */
[----:B------:R0:W-:Y:S04]  /*4830*/  STS.U16 [R225+UR12+0x880], R161 ;  /* 0x000880a1e1007988 */ /* 0x0001e8000800040c */
[----:B------:R1:W3:Y:S02]  /*4840*/  @!P0 LDG.E.U16 R123, desc[UR14][R124.64] ;  /* 0x0000000e7c7b8981 */ /* 0x0002e4000c1e1500 */
[----:B-1----:R-:W-:-:S02]  /*4850*/  IMAD.MOV.U32 R124, RZ, RZ, R192 ;  /* 0x000000ffff7c7224 */ /* 0x002fc400078e00c0 */
[----:B------:R-:W-:Y:S01]  /*4860*/  IMAD.MOV.U32 R125, RZ, RZ, R160 ;  /* 0x000000ffff7d7224 */ /* 0x000fe200078e00a0 */
[----:B------:R-:W-:Y:S01]  /*4870*/  PRMT R192, RZ, 0x7610, R192 ;  /* 0x00007610ffc07816 */ /* 0x000fe200000000c0 */
[C---:B0-----:R-:W-:Y:S01]  /*4880*/  IMAD.WIDE R160, R197.reuse, 0x2, R124 ;  /* 0x00000002c5a07825 */ /* 0x041fe200078e027c */
[----:B------:R0:W-:Y:S04]  /*4890*/  STS.U16 [R225+UR12+0xc80], R163 ;  /* 0x000c80a3e1007988 */ /* 0x0001e8000800040c */
[----:B------:R1:W3:Y:S02]  /*48a0*/  @!P0 LDG.E.U16 R192, desc[UR14][R160.64] ;  /* 0x0000000ea0c08981 */ /* 0x0002e4000c1e1500 */
[--C-:B-1----:R-:W-:Y:S02]  /*48b0*/  IMAD.MOV.U32 R160, RZ, RZ, R193.reuse ;  /* 0x000000ffffa07224 */ /* 0x102fe400078e00c1 */
[----:B------:R-:W-:Y:S01]  /*48c0*/  IMAD.MOV.U32 R161, RZ, RZ, R162 ;  /* 0x000000ffffa17224 */ /* 0x000fe200078e00a2 */
[----:B------:R-:W-:Y:S01]  /*48d0*/  PRMT R193, RZ, 0x7610, R193 ;  /* 0x00007610ffc17816 */ /* 0x000fe200000000c1 */
[----:B0-----:R-:W-:Y:S01]  /*48e0*/  IMAD.WIDE R162, R197, 0x2, R160 ;  /* 0x00000002c5a27825 */ /* 0x001fe200078e02a0 */
[----:B------:R0:W-:Y:S04]  /*48f0*/  STS.U16 [R225+UR12+0x480], R194 ;  /* 0x000480c2e1007988 */ /* 0x0001e8000800040c */
[----:B------:R1:W3:Y:S04]  /*4900*/  @!P0 LDG.E.U16 R193, desc[UR14][R162.64] ;  /* 0x0000000ea2c18981 */ /* 0x0002e8000c1e1500 */
[----:B------:R2:W-:Y:S01]  /*4910*/  STS.U16 [R225+UR12+0x1080], R165 ;  /* 0x001080a5e1007988 */ /* 0x0005e2000800040c */
[----:B0-----:R-:W-:Y:S01]  /*4920*/  PRMT R194, RZ, 0x7610, R194 ;  /* 0x00007610ffc27816 */ /* 0x001fe200000000c2 */
[----:B-1----:R-:W-:-:S02]  /*4930*/  IMAD.MOV.U32 R162, RZ, RZ, R191 ;  /* 0x000000ffffa27224 */ /* 0x002fc400078e00bf */
[----:B------:R-:W-:Y:S02]  /*4940*/  IMAD.MOV.U32 R163, RZ, RZ, R164 ;  /* 0x000000ffffa37224 */ /* 0x000fe400078e00a4 */
[----:B--2---:R-:W-:Y:S01]  /*4950*/  IMAD.WIDE R164, R197, 0x2, R162 ;  /* 0x00000002c5a47825 */ /* 0x004fe200078e02a2 */
[----:B------:R-:W-:-:S04]  /*4960*/  PRMT R206, RZ, 0x7610, R206 ;  /* 0x00007610ffce7816 */ /* 0x000fc800000000ce */
[----:B------:R0:W2:Y:S02]  /*4970*/  @!P0 LDG.E.U16 R194, desc[UR14][R164.64] ;  /* 0x0000000ea4c28981 */ /* 0x0000a4000c1e1500 */
[----:B0-----:R-:W-:Y:S02]  /*4980*/  IMAD.MOV.U32 R164, RZ, RZ, R167 ;  /* 0x000000ffffa47224 */ /* 0x001fe400078e00a7 */
[----:B------:R-:W-:Y:S02]  /*4990*/  IMAD.MOV.U32 R165, RZ, RZ, R166 ;  /* 0x000000ffffa57224 */ /* 0x000fe400078e00a6 */
[----:B------:R-:W-:Y:S01]  /*49a0*/  IMAD.WIDE R166, R197, 0x2, R164 ;  /* 0x00000002c5a67825 */ /* 0x000fe200078e02a4 */
        /* <DEDUP_REMOVED lines=20> */
[----:B------:R-:W-:Y:S04]  /*4af0*/  STS.U16 [R225+UR12+0x1480], R189 ;  /* 0x001480bde1007988 */ /* 0x000fe8000800040c */
[----:B------:R0:W2:Y:S01]  /*4b00*/  @!P0 LDG.E.U16 R226, desc[UR14][R174.64] ;  /* 0x0000000eaee28981 */ /* 0x0000a2000c1e1500 */
[----:B------:R-:W-:-:S03]  /*4b10*/  PRMT R231, RZ, 0x7610, R231 ;  /* 0x00007610ffe77816 */ /* 0x000fc600000000e7 */
[----:B-----5:R-:W-:Y:S04]  /*4b20*/  STS.U16 [R225+UR12+0x1880], R187 ;  /* 0x001880bbe1007988 */ /* 0x020fe8000800040c */
[----:B------:R-:W-:Y:S01]  /*4b30*/  STS.U16 [R225+UR12+0x1c80], R185 ;  /* 0x001c80b9e1007988 */ /* 0x000fe2000800040c */
[----:B0-----:R-:W-:Y:S02]  /*4b40*/  IMAD.MOV.U32 R174, RZ, RZ, R179 ;  /* 0x000000ffffae7224 */ /* 0x001fe400078e00b3 */
[----:B------:R-:W-:Y:S01]  /*4b50*/  IMAD.MOV.U32 R175, RZ, RZ, R176 ;  /* 0x000000ffffaf7224 */ /* 0x000fe200078e00b0 */
[----:B------:R0:W-:Y:S02]  /*4b60*/  STS.U16 [R224+UR12+0x900], R177 ;  /* 0x000900b1e0007988 */ /* 0x0001e4000800040c */
[----:B0-----:R-:W-:-:S02]  /*4b70*/  IMAD.WIDE R176, R197, 0x2, R174 ;  /* 0x00000002c5b07825 */ /* 0x001fc400078e02ae */
[----:B------:R0:W-:Y:S04]  /*4b80*/  STS.U16 [R224+UR12+0xd00], R178 ;  /* 0x000d00b2e0007988 */ /* 0x0001e8000800040c */
[----:B------:R1:W5:Y:S02]  /*4b90*/  @!P0 LDG.E.U16 R231, desc[UR14][R176.64] ;  /* 0x0000000eb0e78981 */ /* 0x000364000c1e1500 */
[----:B-1----:R-:W-:Y:S02]  /*4ba0*/  IMAD.MOV.U32 R176, RZ, RZ, R196 ;  /* 0x000000ffffb07224 */ /* 0x002fe400078e00c4 */
[--C-:B------:R-:W-:Y:S01]  /*4bb0*/  IMAD.MOV.U32 R177, RZ, RZ, R195.reuse ;  /* 0x000000ffffb17224 */ /* 0x100fe200078e00c3 */
[----:B------:R-:W-:Y:S01]  /*4bc0*/  PRMT R195, RZ, 0x7610, R195 ;  /* 0x00007610ffc37816 */ /* 0x000fe200000000c3 */
[----:B0-----:R-:W-:Y:S01]  /*4bd0*/  IMAD.WIDE R178, R197, 0x2, R176 ;  /* 0x00000002c5b27825 */ /* 0x001fe200078e02b0 */
[----:B------:R-:W-:Y:S04]  /*4be0*/  STS.U16 [R224+UR12+0x500], R181 ;  /* 0x000500b5e0007988 */ /* 0x000fe8000800040c */
[----:B------:R0:W5:Y:S01]  /*4bf0*/  @!P0 LDG.E.U16 R195, desc[UR14][R178.64] ;  /* 0x0000000eb2c38981 */ /* 0x000162000c1e1500 */
[----:B------:R-:W-:-:S03]  /*4c00*/  PRMT R196, RZ, 0x7610, R196 ;  /* 0x00007610ffc47816 */ /* 0x000fc600000000c4 */
[----:B------:R1:W-:Y:S01]  /*4c10*/  STS.U16 [R224+UR12+0x1100], R180 ;  /* 0x001100b4e0007988 */ /* 0x0003e2000800040c */
[----:B0-----:R-:W-:Y:S02]  /*4c20*/  IMAD.MOV.U32 R178, RZ, RZ, R199 ;  /* 0x000000ffffb27224 */ /* 0x001fe400078e00c7 */
[----:B------:R-:W-:Y:S02]  /*4c30*/  IMAD.MOV.U32 R179, RZ, RZ, R198 ;  /* 0x000000ffffb37224 */ /* 0x000fe400078e00c6 */
[----:B-1----:R-:W-:Y:S01]  /*4c40*/  IMAD.WIDE R180, R197, 0x2, R178 ;  /* 0x00000002c5b47825 */ /* 0x002fe200078e02b2 */
[----:B------:R-:W-:Y:S04]  /*4c50*/  STS.U16 [R224+UR12+0x100], R183 ;  /* 0x000100b7e0007988 */ /* 0x000fe8000800040c */
[----:B------:R0:W5:Y:S01]  /*4c60*/  @!P0 LDG.E.U16 R196, desc[UR14][R180.64] ;  /* 0x0000000eb4c48981 */ /* 0x000162000c1e1500 */
[----:B------:R-:W-:-:S03]  /*4c70*/  PRMT R198, RZ, 0x7610, R198 ;  /* 0x00007610ffc67816 */ /* 0x000fc600000000c6 */
[----:B------:R1:W-:Y:S01]  /*4c80*/  STS.U16 [R224+UR12+0x1500], R182 ;  /* 0x001500b6e0007988 */ /* 0x0003e2000800040c */
[----:B0-----:R-:W-:Y:S02]  /*4c90*/  IMAD.MOV.U32 R180, RZ, RZ, R201 ;  /* 0x000000ffffb47224 */ /* 0x001fe400078e00c9 */
[----:B------:R-:W-:Y:S02]  /*4ca0*/  IMAD.MOV.U32 R181, RZ, RZ, R200 ;  /* 0x000000ffffb57224 */ /* 0x000fe400078e00c8 */
[----:B-1----:R-:W-:Y:S01]  /*4cb0*/  IMAD.WIDE R182, R197, 0x2, R180 ;  /* 0x00000002c5b67825 */ /* 0x002fe200078e02b4 */
[----:B----4-:R0:W-:Y:S04]  /*4cc0*/  STS.U16 [R224+UR12+0x1900], R184 ;  /* 0x001900b8e0007988 */ /* 0x0101e8000800040c */
[----:B------:R1:W4:Y:S01]  /*4cd0*/  @!P0 LDG.E.U16 R198, desc[UR14][R182.64] ;  /* 0x0000000eb6c68981 */ /* 0x000322000c1e1500 */
[----:B------:R-:W-:Y:S01]  /*4ce0*/  PRMT R199, RZ, 0x7610, R199 ;  /* 0x00007610ffc77816 */ /* 0x000fe200000000c7 */
[----:B-1----:R-:W-:-:S02]  /*4cf0*/  IMAD.MOV.U32 R182, RZ, RZ, R203 ;  /* 0x000000ffffb67224 */ /* 0x002fc400078e00cb */
[----:B------:R-:W-:Y:S02]  /*4d00*/  IMAD.MOV.U32 R183, RZ, RZ, R202 ;  /* 0x000000ffffb77224 */ /* 0x000fe400078e00ca */
[----:B0-----:R-:W-:Y:S01]  /*4d10*/  IMAD.WIDE R184, R197, 0x2, R182 ;  /* 0x00000002c5b87825 */ /* 0x001fe200078e02b6 */
[----:B------:R0:W-:Y:S04]  /*4d20*/  STS.U16 [R224+UR12+0x1d00], R186 ;  /* 0x001d00bae0007988 */ /* 0x0001e8000800040c */
[----:B------:R1:W4:Y:S01]  /*4d30*/  @!P0 LDG.E.U16 R199, desc[UR14][R184.64] ;  /* 0x0000000eb8c78981 */ /* 0x000322000c1e1500 */
[----:B------:R-:W-:Y:S01]  /*4d40*/  PRMT R200, RZ, 0x7610, R200 ;  /* 0x00007610ffc87816 */ /* 0x000fe200000000c8 */
[----:B-1----:R-:W-:Y:S02]  /*4d50*/  IMAD.MOV.U32 R184, RZ, RZ, R207 ;  /* 0x000000ffffb87224 */ /* 0x002fe400078e00cf */
[----:B------:R-:W-:-:S02]  /*4d60*/  IMAD.MOV.U32 R185, RZ, RZ, R205 ;  /* 0x000000ffffb97224 */ /* 0x000fc400078e00cd */
[C---:B0-----:R-:W-:Y:S01]  /*4d70*/  IMAD.WIDE R186, R197.reuse, 0x2, R184 ;  /* 0x00000002c5ba7825 */ /* 0x041fe200078e02b8 */
[----:B------:R0:W-:Y:S04]  /*4d80*/  STS.U16 [R223+UR12+0x180], R188 ;  /* 0x000180bcdf007988 */ /* 0x0001e8000800040c */
[----:B------:R1:W4:Y:S01]  /*4d90*/  @!P0 LDG.E.U16 R200, desc[UR14][R186.64] ;  /* 0x0000000ebac88981 */ /* 0x000322000c1e1500 */
[----:B------:R-:W-:Y:S01]  /*4da0*/  PRMT R201, RZ, 0x7610, R201 ;  /* 0x00007610ffc97816 */ /* 0x000fe200000000c9 */
[----:B-1----:R-:W-:Y:S02]  /*4db0*/  IMAD.MOV.U32 R186, RZ, RZ, R209 ;  /* 0x000000ffffba7224 */ /* 0x002fe400078e00d1 */
[----:B------:R-:W-:Y:S02]  /*4dc0*/  IMAD.MOV.U32 R187, RZ, RZ, R208 ;  /* 0x000000ffffbb7224 */ /* 0x000fe400078e00d0 */
[----:B0-----:R-:W-:Y:S01]  /*4dd0*/  IMAD.WIDE R188, R197, 0x2, R186 ;  /* 0x00000002c5bc7825 */ /* 0x001fe200078e02ba */
[----:B------:R0:W-:Y:S04]  /*4de0*/  STS.U16 [R223+UR12+0x580], R190 ;  /* 0x000580bedf007988 */ /* 0x0001e8000800040c */
[----:B------:R1:W4:Y:S01]  /*4df0*/  @!P0 LDG.E.U16 R201, desc[UR14][R188.64] ;  /* 0x0000000ebcc98981 */ /* 0x000322000c1e1500 */
[----:B------:R-:W-:Y:S01]  /*4e00*/  PRMT R202, RZ, 0x7610, R202 ;  /* 0x00007610ffca7816 */ /* 0x000fe200000000ca */
[----:B-1----:R-:W-:-:S02]  /*4e10*/  IMAD.MOV.U32 R188, RZ, RZ, R212 ;  /* 0x000000ffffbc7224 */ /* 0x002fc400078e00d4 */
[----:B------:R-:W-:Y:S02]  /*4e20*/  IMAD.MOV.U32 R189, RZ, RZ, R210 ;  /* 0x000000ffffbd7224 */ /* 0x000fe400078e00d2 */
[----:B0-----:R-:W-:-:S05]  /*4e30*/  IMAD.WIDE R190, R197, 0x2, R188 ;  /* 0x00000002c5be7825 */ /* 0x001fca00078e02bc */
[----:B------:R-:W4:Y:S04]  /*4e40*/  @!P0 LDG.E.U16 R202, desc[UR14][R190.64] ;  /* 0x0000000ebeca8981 */ /* 0x000f28000c1e1500 */
[----:B------:R-:W-:Y:S04]  /*4e50*/  STS.U16 [R223+UR12+0x980], R14 ;  /* 0x0009800edf007988 */ /* 0x000fe8000800040c */
        /* <DEDUP_REMOVED lines=13> */
[----:B------:R0:W-:Y:S04]  /*4f30*/  STS.U16 [R220+UR12+0x280], R7 ;  /* 0x00028007dc007988 */ /* 0x0001e8000800040c */
        /* <DEDUP_REMOVED lines=26> */
[----:B---3--:R-:W-:Y:S04]  /*50e0*/  STS.U16 [R0+UR12+0x4c00], R120 ;  /* 0x004c007800007988 */ /* 0x008fe8000800040c */
[----:B------:R-:W-:Y:S04]  /*50f0*/  STS.U16 [R0+UR12+0x5000], R192 ;  /* 0x005000c000007988 */ /* 0x000fe8000800040c */
[----:B--2---:R-:W-:Y:S04]  /*5100*/  STS.U16 [R0+UR12+0x5400], R211 ;  /* 0x005400d300007988 */ /* 0x004fe8000800040c */
[----:B-----5:R-:W-:Y:S01]  /*5110*/  STS.U16 [R0+UR12+0x5800], R231 ;  /* 0x005800e700007988 */ /* 0x020fe2000800040c */
[----:B------:R-:W-:-:S03]  /*5120*/  R2UR UR4, R213 ;  /* 0x00000000d50472ca */ /* 0x000fc600000e0000 */
[----:B----4-:R-:W-:Y:S04]  /*5130*/  STS.U16 [R0+UR12+0x5c00], R199 ;  /* 0x005c00c700007988 */ /* 0x010fe8000800040c */
        /* <DEDUP_REMOVED lines=23> */
[----:B------:R4:W-:Y:S01]  /*52b0*/  STS.U16 [R214+UR12+0x5f00], R202 ;  /* 0x005f00cad6007988 */ /* 0x0009e2000800040c */
[----:B------:R5:W-:Y:S06]  /*52c0*/  MEMBAR.ALL.CTA ;  /* 0x0000000000007992 */ /* 0x000bec0000008000 */
[----:B-----5:R-:W5:Y:S02]  /*52d0*/  FENCE.VIEW.ASYNC.S ;  /* 0x00000000000073c6 */ /* 0x020f640000000000 */
[----:B-----5:R-:W-:Y:S06]  /*52e0*/  BAR.SYNC.DEFER_BLOCKING 0x0 ;  /* 0x0000000000007b1d */ /* 0x020fec0000010000 */
[----:B------:R-:W-:Y:S01]  /*52f0*/  UMOV UR5, 0x40000040 ;  /* 0x4000004000057882 */ /* 0x000fe20000000000 */
[----:B------:R-:W-:-:S06]  /*5300*/  WARPGROUP.ARRIVE ;  /* 0x00000000000079c5 */ /* 0x000fcc0000000000 */
[----:B------:R-:W-:Y:S04]  /*5310*/  HGMMA.64x64x16.F32 R56, gdesc[UR4].tnspA, R56 ;  /* 0x20e00000043879f0 */ /* 0x000fe80008700838 */
[----:B------:R-:W-:Y:S01]  /*5320*/  HGMMA.64x64x16.F32 R56, gdesc[UR8].tnspA, R56 ;  /* 0x20e00000083879f0 */ /* 0x000fe20008700838 */
[----:B------:R-:W-:-:S03]  /*5330*/  UMOV UR26, UR6 ;  /* 0x00000006001a7c82 */ /* 0x000fc60008000000 */
[----:B------:R-:W-:Y:S01]  /*5340*/  HGMMA.64x64x16.F32 R56, gdesc[UR16].tnspA, R56 ;  /* 0x20e00000103879f0 */ /* 0x000fe20008700838 */
[----:B------:R-:W-:-:S03]  /*5350*/  UMOV UR27, UR7 ;  /* 0x00000007001b7c82 */ /* 0x000fc60008000000 */
[----:B------:R-:W-:Y:S04]  /*5360*/  HGMMA.64x64x16.F32 R56, gdesc[UR20].tnspA, R56 ;  /* 0x20e00000143879f0 */ /* 0x000fe80008700838 */
[----:B------:R-:W-:Y:S01]  /*5370*/  HGMMA.64x64x16.F32 R24, gdesc[UR24].tnspA, R24 ;  /* 0x20e00000181879f0 */ /* 0x000fe20008700818 */
[----:B------:R-:W-:Y:S01]  /*5380*/  UMOV UR30, UR10 ;  /* 0x0000000a001e7c82 */ /* 0x000fe20008000000 */
[----:B------:R-:W-:Y:S02]  /*5390*/  UMOV UR31, UR11 ;  /* 0x0000000b001f7c82 */ /* 0x000fe40008000000 */
[----:B------:R-:W-:Y:S01]  /*53a0*/  HGMMA.64x64x16.F32 R24, gdesc[UR28].tnspA, R24 ;  /* 0x20e000001c1879f0 */ /* 0x000fe20008700818 */
[----:B------:R-:W-:Y:S01]  /*53b0*/  UMOV UR34, UR18 ;  /* 0x0000001200227c82 */ /* 0x000fe20008000000 */
[----:B------:R-:W-:-:S02]  /*53c0*/  UMOV UR35, UR19 ;  /* 0x0000001300237c82 */ /* 0x000fc40008000000 */
[----:B------:R-:W-:Y:S01]  /*53d0*/  HGMMA.64x64x16.F32 R24, gdesc[UR32].tnspA, R24 ;  /* 0x20e00000201879f0 */ /* 0x000fe20008700818 */
[----:B------:R-:W-:Y:S01]  /*53e0*/  UMOV UR38, UR22 ;  /* 0x0000001600267c82 */ /* 0x000fe20008000000 */
[----:B------:R-:W-:Y:S01]  /*53f0*/  UMOV UR39, UR23 ;  /* 0x0000001700277c82 */ /* 0x000fe20008000000 */
[----:B------:R-:W-:Y:S02]  /*5400*/  VIADD R5, R5, 0xffffffff ;  /* 0xffffffff05057836 */ /* 0x000fe40000000000 */
[----:B0-----:R-:W-:-:S03]  /*5410*/  IMAD.WIDE R6, R204, 0x2, R130 ;  /* 0x00000002cc067825 */ /* 0x001fc600078e0282 */
[----:B------:R-:W-:Y:S01]  /*5420*/  ISETP.NE.U32.AND P0, PT, R5, RZ, PT ;  /* 0x000000ff0500720c */ /* 0x000fe20003f05070 */
[----:B------:R-:W-:Y:S02]  /*5430*/  IMAD.MOV.U32 R131, RZ, RZ, R6 ;  /* 0x000000ffff837224 */ /* 0x000fe400078e0006 */
[----:B------:R-:W-:Y:S01]  /*5440*/  IMAD.MOV.U32 R130, RZ, RZ, R7 ;  /* 0x000000ffff827224 */ /* 0x000fe200078e0007 */
[----:B------:R-:W-:Y:S01]  /*5450*/  HGMMA.64x64x16.F32 R24, gdesc[UR36].tnspA, R24, gsb0 ;  /* 0x20e00000241879f0 */ /* 0x000fe20008000818 */
[----:B-1----:R-:W-:-:S04]  /*5460*/  IMAD.WIDE R8, R204, 0x2, R126 ;  /* 0x00000002cc087825 */ /* 0x002fc800078e027e */
[----:B------:R-:W-:-:S04]  /*5470*/  IMAD.WIDE R6, R204, 0x2, R136 ;  /* 0x00000002cc067825 */ /* 0x000fc800078e0288 */
[----:B------:R-:W-:-:S04]  /*5480*/  IMAD.WIDE R176, R204, 0x2, R176 ;  /* 0x00000002ccb07825 */ /* 0x000fc800078e02b0 */
[----:B------:R-:W-:-:S04]  /*5490*/  IMAD.WIDE R178, R204, 0x2, R178 ;  /* 0x00000002ccb27825 */ /* 0x000fc800078e02b2 */
[----:B------:R-:W-:-:S04]  /*54a0*/  IMAD.WIDE R174, R204, 0x2, R174 ;  /* 0x00000002ccae7825 */ /* 0x000fc800078e02ae */
[----:B------:R-:W-:Y:S02]  /*54b0*/  IMAD.MOV.U32 R127, RZ, RZ, R8 ;  /* 0x000000ffff7f7224 */ /* 0x000fe400078e0008 */
[----:B------:R-:W-:Y:S02]  /*54c0*/  IMAD.MOV.U32 R126, RZ, RZ, R9 ;  /* 0x000000ffff7e7224 */ /* 0x000fe400078e0009 */
[----:B------:R-:W-:Y:S02]  /*54d0*/  IMAD.MOV.U32 R137, RZ, RZ, R6 ;  /* 0x000000ffff897224 */ /* 0x000fe400078e0006 */
[----:B------:R-:W-:Y:S02]  /*54e0*/  IMAD.MOV.U32 R136, RZ, RZ, R7 ;  /* 0x000000ffff887224 */ /* 0x000fe400078e0007 */
[----:B------:R-:W-:-:S04]  /*54f0*/  IMAD.WIDE R172, R204, 0x2, R172 ;  /* 0x00000002ccac7825 */ /* 0x000fc800078e02ac */
[----:B------:R-:W-:-:S04]  /*5500*/  IMAD.WIDE R8, R204, 0x2, R138 ;  /* 0x00000002cc087825 */ /* 0x000fc800078e028a */
[----:B------:R-:W-:-:S04]  /*5510*/  IMAD.WIDE R6, R204, 0x2, R142 ;  /* 0x00000002cc067825 */ /* 0x000fc800078e028e */
[----:B------:R-:W-:-:S04]  /*5520*/  IMAD.WIDE R170, R204, 0x2, R170 ;  /* 0x00000002ccaa7825 */ /* 0x000fc800078e02aa */
[----:B--2---:R-:W-:Y:S02]  /*5530*/  IMAD.MOV.U32 R196, RZ, RZ, R176 ;  /* 0x000000ffffc47224 */ /* 0x004fe400078e00b0 */
[----:B------:R-:W-:-:S04]  /*5540*/  IMAD.WIDE R168, R204, 0x2, R168 ;  /* 0x00000002cca87825 */ /* 0x000fc800078e02a8 */
[----:B---3--:R-:W-:Y:S02]  /*5550*/  IMAD.MOV.U32 R198, RZ, RZ, R179 ;  /* 0x000000ffffc67224 */ /* 0x008fe400078e00b3 */
[----:B------:R-:W-:Y:S02]  /*5560*/  IMAD.MOV.U32 R176, RZ, RZ, R175 ;  /* 0x000000ffffb07224 */ /* 0x000fe400078e00af */
[----:B------:R-:W-:-:S04]  /*5570*/  IMAD.WIDE R166, R204, 0x2, R166 ;  /* 0x00000002cca67825 */ /* 0x000fc800078e02a6 */
[----:B------:R-:W-:Y:S02]  /*5580*/  IMAD.MOV.U32 R179, RZ, RZ, R174 ;  /* 0x000000ffffb37224 */ /* 0x000fe400078e00ae */
[----:B------:R-:W-:Y:S02]  /*5590*/  IMAD.MOV.U32 R175, RZ, RZ, R172 ;  /* 0x000000ffffaf7224 */ /* 0x000fe400078e00ac */
[----:B------:R-:W-:-:S04]  /*55a0*/  IMAD.WIDE R164, R204, 0x2, R164 ;  /* 0x00000002cca47825 */ /* 0x000fc800078e02a4 */
[----:B------:R-:W-:-:S04]  /*55b0*/  IMAD.WIDE R162, R204, 0x2, R162 ;  /* 0x00000002cca27825 */ /* 0x000fc800078e02a2 */
[----:B------:R-:W-:-:S04]  /*55c0*/  IMAD.WIDE R160, R204, 0x2, R160 ;  /* 0x00000002cca07825 */ /* 0x000fc800078e02a0 */
[----:B------:R-:W-:Y:S02]  /*55d0*/  IMAD.MOV.U32 R139, RZ, RZ, R8 ;  /* 0x000000ffff8b7224 */ /* 0x000fe400078e0008 */
[----:B------:R-:W-:Y:S02]  /*55e0*/  IMAD.MOV.U32 R138, RZ, RZ, R9 ;  /* 0x000000ffff8a7224 */ /* 0x000fe400078e0009 */
[----:B------:R-:W-:Y:S02]  /*55f0*/  IMAD.MOV.U32 R143, RZ, RZ, R6 ;  /* 0x000000ffff8f7224 */ /* 0x000fe400078e0006 */
[----:B------:R-:W-:Y:S01]  /*5600*/  IMAD.MOV.U32 R142, RZ, RZ, R7 ;  /* 0x000000ffff8e7224 */ /* 0x000fe200078e0007 */
[----:B------:R-:W-:Y:S02]  /*5610*/  WARPGROUP.DEPBAR.LE gsb0, 0x0 ;  /* 0x00008000000079c5 */ /* 0x000fe40000010000 */
[----:B------:R-:W-:-:S04]  /*5620*/  IMAD.WIDE R188, R204, 0x2, R188 ;  /* 0x00000002ccbc7825 */ /* 0x000fc800078e02bc */
[----:B------:R-:W-:-:S04]  /*5630*/  IMAD.WIDE R186, R204, 0x2, R186 ;  /* 0x00000002ccba7825 */ /* 0x000fc800078e02ba */
[----:B------:R-:W-:-:S04]  /*5640*/  IMAD.WIDE R184, R204, 0x2, R184 ;  /* 0x00000002ccb87825 */ /* 0x000fc800078e02b8 */
[----:B------:R-:W-:-:S04]  /*5650*/  IMAD.WIDE R182, R204, 0x2, R182 ;  /* 0x00000002ccb67825 */ /* 0x000fc800078e02b6 */
[----:B------:R-:W-:-:S04]  /*5660*/  IMAD.WIDE R180, R204, 0x2, R180 ;  /* 0x00000002ccb47825 */ /* 0x000fc800078e02b4 */
[----:B------:R-:W-:Y:S02]  /*5670*/  IMAD.MOV.U32 R174, RZ, RZ, R173 ;  /* 0x000000ffffae7224 */ /* 0x000fe400078e00ad */
[----:B------:R-:W-:Y:S02]  /*5680*/  IMAD.MOV.U32 R172, RZ, RZ, R171 ;  /* 0x000000ffffac7224 */ /* 0x000fe400078e00ab */
        /* <DEDUP_REMOVED lines=8> */
[----:B------:R-:W-:Y:S02]  /*5710*/  IMAD.MOV.U32 R169, RZ, RZ, R166 ;  /* 0x000000ffffa97224 */ /* 0x000fe400078e00a6 */
[----:B------:R-:W-:-:S02]  /*5720*/  IMAD.MOV.U32 R167, RZ, RZ, R164 ;  /* 0x000000ffffa77224 */ /* 0x000fc400078e00a4 */
        /* <DEDUP_REMOVED lines=9> */
[----:B----4-:R-:W-:Y:S02]  /*57c0*/  IMAD.MOV.U32 R202, RZ, RZ, R183 ;  /* 0x000000ffffca7224 */ /* 0x010fe400078e00b7 */
[----:B------:R-:W-:Y:S02]  /*57d0*/  IMAD.MOV.U32 R201, RZ, RZ, R180 ;  /* 0x000000ffffc97224 */ /* 0x000fe400078e00b4 */
[----:B------:R-:W-:-:S02]  /*57e0*/  IMAD.MOV.U32 R200, RZ, RZ, R181 ;  /* 0x000000ffffc87224 */ /* 0x000fc400078e00b5 */
[----:B------:R-:W-:Y:S02]  /*57f0*/  IMAD.MOV.U32 R199, RZ, RZ, R178 ;  /* 0x000000ffffc77224 */ /* 0x000fe400078e00b2 */
[----:B------:R-:W-:Y:S02]  /*5800*/  IMAD.MOV.U32 R195, RZ, RZ, R177 ;  /* 0x000000ffffc37224 */ /* 0x000fe400078e00b1 */
[----:B------:R-:W-:Y:S02]  /*5810*/  IMAD.MOV.U32 R166, RZ, RZ, R165 ;  /* 0x000000ffffa67224 */ /* 0x000fe400078e00a5 */
[----:B------:R-:W-:Y:S02]  /*5820*/  IMAD.MOV.U32 R164, RZ, RZ, R163 ;  /* 0x000000ffffa47224 */ /* 0x000fe400078e00a3 */
[----:B------:R-:W-:-:S04]  /*5830*/  IMAD.WIDE R128, R204, 0x2, R128 ;  /* 0x00000002cc807825 */ /* 0x000fc800078e0280 */
[----:B------:R-:W-:Y:S02]  /*5840*/  IMAD.MOV.U32 R162, RZ, RZ, R161 ;  /* 0x000000ffffa27224 */ /* 0x000fe400078e00a1 */
[----:B------:R-:W-:Y:S02]  /*5850*/  IMAD.MOV.U32 R192, RZ, RZ, R124 ;  /* 0x000000ffffc07224 */ /* 0x000fe400078e007c */
[----:B------:R-:W-:Y:S02]  /*5860*/  IMAD.MOV.U32 R160, RZ, RZ, R125 ;  /* 0x000000ffffa07224 */ /* 0x000fe400078e007d */
[----:B------:R-:W-:Y:S02]  /*5870*/  IMAD.MOV.U32 R135, RZ, RZ, R10 ;  /* 0x000000ffff877224 */ /* 0x000fe400078e000a */
[----:B------:R-:W-:Y:S02]  /*5880*/  IMAD.MOV.U32 R134, RZ, RZ, R11 ;  /* 0x000000ffff867224 */ /* 0x000fe400078e000b */
[----:B------:R-:W-:-:S04]  /*5890*/  IMAD.WIDE R132, R204, 0x2, R132 ;  /* 0x00000002cc847825 */ /* 0x000fc800078e0284 */
[----:B------:R-:W-:Y:S02]  /*58a0*/  IMAD.MOV.U32 R145, RZ, RZ, R8 ;  /* 0x000000ffff917224 */ /* 0x000fe400078e0008 */
[----:B------:R-:W-:Y:S02]  /*58b0*/  IMAD.MOV.U32 R144, RZ, RZ, R9 ;  /* 0x000000ffff907224 */ /* 0x000fe400078e0009 */
        /* <DEDUP_REMOVED lines=8> */
[----:B------:R-:W-:-:S04]  /*5940*/  IMAD.WIDE R150, R229, 0x2, R150 ;  /* 0x00000002e5967825 */ /* 0x000fc800078e0296 */
[----:B------:R-:W-:Y:S01]  /*5950*/  VIADD R4, R4, 0xffffffc0 ;  /* 0xffffffc004047836 */ /* 0x000fe20000000000 */
[----:B------:R-:W-:Y:S06]  /*5960*/  @P0 BRA `(.L_x_1) ;  /* 0xffffffd400280947 */ /* 0x000fec000383ffff */
[----:B------:R-:W-:Y:S02]  /*5970*/  F2FP.F16.F32.PACK_AB R55, R55, R54 ;  /* 0x000000363737723e */ /* 0x000fe400000000ff */
[----:B------:R-:W-:Y:S02]  /*5980*/  F2FP.F16.F32.PACK_AB R51, R51, R50 ;  /* 0x000000323333723e */ /* 0x000fe400000000ff */
[----:B------:R-:W-:Y:S02]  /*5990*/  F2FP.F16.F32.PACK_AB R47, R47, R46 ;  /* 0x0000002e2f2f723e */ /* 0x000fe400000000ff */
[----:B------:R-:W-:Y:S02]  /*59a0*/  F2FP.F16.F32.PACK_AB R43, R43, R42 ;  /* 0x0000002a2b2b723e */ /* 0x000fe400000000ff */
[----:B------:R-:W-:Y:S02]  /*59b0*/  F2FP.F16.F32.PACK_AB R39, R39, R38 ;  /* 0x000000262727723e */ /* 0x000fe400000000ff */
[----:B------:R-:W-:-:S02]  /*59c0*/  F2FP.F16.F32.PACK_AB R35, R35, R34 ;  /* 0x000000222323723e */ /* 0x000fc400000000ff */
        /* <DEDUP_REMOVED lines=25> */
[----:B------:R-:W-:-:S07]  /*5b60*/  F2FP.F16.F32.PACK_AB R8, R57, R56 ;  /* 0x000000383908723e */ /* 0x000fce00000000ff */
.L_x_0:
[----:B------:R-:W0:Y:S01]  /*5b70*/  S2R R6, SR_TID.X ;  /* 0x0000000000067919 */ /* 0x000e220000002100 */
[----:B------:R-:W-:Y:S01]  /*5b80*/  ULDC.64 UR6, c[0x0][0x228] ;  /* 0x00008a0000067ab9 */ /* 0x000fe20000000a00 */
[----:B------:R-:W-:Y:S01]  /*5b90*/  ULDC UR4, c[0x0][0x244] ;  /* 0x0000910000047ab9 */ /* 0x000fe20000000800 */
[----:B------:R-:W-:Y:S01]  /*5ba0*/  BAR.SYNC.DEFER_BLOCKING 0x0 ;  /* 0x0000000000007b1d */ /* 0x000fe20000010000 */
[----:B------:R-:W-:-:S05]  /*5bb0*/  ISETP.GE.AND P0, PT, R227, UR6, PT ;  /* 0x00000006e3007c0c */ /* 0x000fca000bf06270 */
[----:B------:R-:W-:Y:S01]  /*5bc0*/  ULDC UR6, c[0x0][0x248] ;  /* 0x0000920000067ab9 */ /* 0x000fe20000000800 */
[----:B------:R-:W1:Y:S01]  /*5bd0*/  S2R R3, SR_CgaCtaId ;  /* 0x0000000000037919 */ /* 0x000e620000008800 */
[----:B------:R-:W2:Y:S01]  /*5be0*/  S2R R4, SR_TID.X ;  /* 0x0000000000047919 */ /* 0x000ea20000002100 */
[C---:B0-----:R-:W-:Y:S02]  /*5bf0*/  IMAD.SHL.U32 R2, R6.reuse, 0x40, RZ ;  /* 0x0000004006027824 */ /* 0x041fe400078e00ff */
[----:B------:R-:W-:-:S05]  /*5c00*/  IMAD.SHL.U32 R0, R6, 0x10, RZ ;  /* 0x0000001006007824 */ /* 0x000fca00078e00ff */
[----:B------:R-:W-:Y:S01]  /*5c10*/  LOP3.LUT R0, R0, 0xf0, RZ, 0xc0, !PT ;  /* 0x000000f000007812 */ /* 0x000fe200078ec0ff */
[----:B-1----:R-:W-:Y:S01]  /*5c20*/  IMAD.SHL.U32 R5, R3, 0x40, RZ ;  /* 0x0000004003057824 */ /* 0x002fe200078e00ff */
[----:B------:R-:W-:Y:S01]  /*5c30*/  LOP3.LUT R3, R2, 0x400, RZ, 0xc0, !PT ;  /* 0x0000040002037812 */ /* 0x000fe200078ec0ff */
[----:B------:R-:W-:-:S03]  /*5c40*/  IMAD.SHL.U32 R2, R6, 0x8, RZ ;  /* 0x0000000806027824 */ /* 0x000fc600078e00ff */
[----:B------:R-:W-:Y:S02]  /*5c50*/  IADD3 R3, R3, UR12, R0 ;  /* 0x0000000c03037c10 */ /* 0x000fe4000fffe000 */
[----:B------:R-:W-:Y:S02]  /*5c60*/  LOP3.LUT R2, R2, 0x300, RZ, 0xc0, !PT ;  /* 0x0000030002027812 */ /* 0x000fe400078ec0ff */
[----:B------:R-:W-:-:S03]  /*5c70*/  LOP3.LUT R228, R228, 0x40, R5, 0xf8, !PT ;  /* 0x00000040e4e47812 */ /* 0x000fc600078ef805 */
[----:B------:R-:W-:Y:S01]  /*5c80*/  IMAD.IADD R56, R2, 0x1, R3 ;  /* 0x0000000102387824 */ /* 0x000fe200078e0203 */
[----:B--2---:R-:W-:Y:S02]  /*5c90*/  LOP3.LUT R3, R4, 0x7f, RZ, 0xc0, !PT ;  /* 0x0000007f04037812 */ /* 0x004fe400078ec0ff */
[C---:B------:R-:W-:Y:S02]  /*5ca0*/  LOP3.LUT R0, R228.reuse, 0x1, RZ, 0xfc, !PT ;  /* 0x00000001e4007812 */ /* 0x040fe400078efcff */
[----:B------:R-:W-:Y:S01]  /*5cb0*/  STSM.16.M88.4 [R56], R8 ;  /* 0x0000000838007844 */ /* 0x000fe20000000200 */
[----:B------:R-:W-:Y:S02]  /*5cc0*/  LEA R3, R3, UR12, 0x4 ;  /* 0x0000000c03037c11 */ /* 0x000fe4000f8e20ff */
[----:B------:R-:W-:Y:S01]  /*5cd0*/  LOP3.LUT R2, R228, 0x3, RZ, 0xfc, !PT ;  /* 0x00000003e4027812 */ /* 0x000fe200078efcff */
[----:B------:R-:W-:Y:S01]  /*5ce0*/  BAR.SYNC.DEFER_BLOCKING 0x0 ;  /* 0x0000000000007b1d */ /* 0x000fe20000010000 */
[----:B------:R-:W-:-:S02]  /*5cf0*/  ISETP.LT.AND P2, PT, R0, UR7, !P0 ;  /* 0x0000000700007c0c */ /* 0x000fc4000c741270 */
[----:B------:R-:W-:Y:S02]  /*5d00*/  LOP3.LUT R5, R228, 0x2, RZ, 0xfc, !PT ;  /* 0x00000002e4057812 */ /* 0x000fe400078efcff */
[----:B------:R-:W-:Y:S01]  /*5d10*/  ISETP.LT.AND P5, PT, R2, UR7, !P0 ;  /* 0x0000000702007c0c */ /* 0x000fe2000c7a1270 */
[----:B------:R-:W-:Y:S01]  /*5d20*/  IMAD R2, R227, UR4, RZ ;  /* 0x00000004e3027c24 */ /* 0x000fe2000f8e02ff */
[C---:B------:R-:W-:Y:S01]  /*5d30*/  LOP3.LUT R0, R228.reuse, 0x4, RZ, 0xfc, !PT ;  /* 0x00000004e4007812 */ /* 0x040fe200078efcff */
[----:B------:R-:W-:Y:S01]  /*5d40*/  ULDC.64 UR4, c[0x0][0x220] ;  /* 0x0000880000047ab9 */ /* 0x000fe20000000a00 */
[----:B------:R-:W-:Y:S01]  /*5d50*/  ISETP.LT.AND P1, PT, R5, UR7, !P0 ;  /* 0x0000000705007c0c */ /* 0x000fe2000c721270 */
[----:B------:R-:W-:Y:S01]  /*5d60*/  IMAD R5, R228, UR6, RZ ;  /* 0x00000006e4057c24 */ /* 0x000fe2000f8e02ff */
[----:B------:R-:W-:Y:S02]  /*5d70*/  ISETP.LT.AND P4, PT, R0, UR7, !P0 ;  /* 0x0000000700007c0c */ /* 0x000fe4000c781270 */
[----:B------:R-:W-:-:S04]  /*5d80*/  LEA R0, P3, R2, UR4, 0x1 ;  /* 0x0000000402007c11 */ /* 0x000fc8000f8608ff */
[----:B------:R-:W-:Y:S02]  /*5d90*/  LEA.HI.X.SX32 R2, R2, UR5, 0x1, P3 ;  /* 0x0000000502027c11 */ /* 0x000fe400098f0eff */
[----:B------:R-:W-:Y:S01]  /*5da0*/  ISETP.LT.AND P3, PT, R228, UR7, !P0 ;  /* 0x00000007e4007c0c */ /* 0x000fe2000c761270 */
[----:B------:R-:W0:Y:S01]  /*5db0*/  LDS.128 R60, [R3] ;  /* 0x00000000033c7984 */ /* 0x000e220000000c00 */
[----:B------:R-:W-:Y:S06]  /*5dc0*/  BAR.SYNC.DEFER_BLOCKING 0x0 ;  /* 0x0000000000007b1d */ /* 0x000fec0000010000 */
[----:B------:R1:W-:Y:S02]  /*5dd0*/  STSM.16.M88.4 [R56], R28 ;  /* 0x0000001c38007844 */ /* 0x0003e40000000200 */
[----:B------:R-:W-:Y:S01]  /*5de0*/  BAR.SYNC.DEFER_BLOCKING 0x0 ;  /* 0x0000000000007b1d */ /* 0x000fe20000010000 */
[C---:B-1----:R-:W-:Y:S01]  /*5df0*/  LEA R28, P6, R5.reuse, R0, 0x1 ;  /* 0x00000000051c7211 */ /* 0x042fe200078c08ff */
[----:B------:R-:W-:-:S03]  /*5e00*/  VIADD R31, R5, UR6 ;  /* 0x00000006051f7c36 */ /* 0x000fc60008000000 */
[----:B------:R-:W-:Y:S02]  /*5e10*/  LEA.HI.X.SX32 R29, R5, R2, 0x1, P6 ;  /* 0x00000002051d7211 */ /* 0x000fe400030f0eff */
[C---:B------:R-:W-:Y:S01]  /*5e20*/  LEA R30, P6, R31.reuse, R0, 0x1 ;  /* 0x000000001f1e7211 */ /* 0x040fe200078c08ff */
[----:B------:R-:W1:Y:S01]  /*5e30*/  LDS.128 R24, [R3] ;  /* 0x0000000003187984 */ /* 0x000e620000000c00 */
[----:B------:R-:W-:Y:S06]  /*5e40*/  BAR.SYNC.DEFER_BLOCKING 0x0 ;  /* 0x0000000000007b1d */ /* 0x000fec0000010000 */
[----:B------:R2:W-:Y:S02]  /*5e50*/  STSM.16.M88.4 [R56], R32 ;  /* 0x0000002038007844 */ /* 0x0005e40000000200 */
[----:B------:R-:W-:Y:S01]  /*5e60*/  BAR.SYNC.DEFER_BLOCKING 0x0 ;  /* 0x0000000000007b1d */ /* 0x000fe20000010000 */
[----:B--2---:R-:W-:Y:S01]  /*5e70*/  LOP3.LUT R32, R228, 0x5, RZ, 0xfc, !PT ;  /* 0x00000005e4207812 */ /* 0x004fe200078efcff */
[C---:B------:R-:W-:Y:S01]  /*5e80*/  VIADD R33, R31.reuse, UR6 ;  /* 0x000000061f217c36 */ /* 0x040fe20008000000 */
[----:B------:R-:W-:-:S02]  /*5e90*/  LEA.HI.X.SX32 R31, R31, R2, 0x1, P6 ;  /* 0x000000021f1f7211 */ /* 0x000fc400030f0eff */
[----:B------:R-:W-:Y:S01]  /*5ea0*/  LOP3.LUT R34, R228, 0x6, RZ, 0xfc, !PT ;  /* 0x00000006e4227812 */ /* 0x000fe200078efcff */
[----:B------:R-:W-:Y:S01]  /*5eb0*/  VIADD R35, R33, UR6 ;  /* 0x0000000621237c36 */ /* 0x000fe20008000000 */
[----:B------:R-:W2:Y:S01]  /*5ec0*/  LDS.128 R20, [R3] ;  /* 0x0000000003147984 */ /* 0x000ea20000000c00 */
[----:B------:R-:W-:Y:S06]  /*5ed0*/  BAR.SYNC.DEFER_BLOCKING 0x0 ;  /* 0x0000000000007b1d */ /* 0x000fec0000010000 */
[----:B------:R0:W-:Y:S02]  /*5ee0*/  STSM.16.M88.4 [R56], R36 ;  /* 0x0000002438007844 */ /* 0x0001e40000000200 */
[----:B------:R-:W-:Y:S01]  /*5ef0*/  BAR.SYNC.DEFER_BLOCKING 0x0 ;  /* 0x0000000000007b1d */ /* 0x000fe20000010000 */
[----:B0-----:R-:W-:Y:S01]  /*5f00*/  PRMT R36, R60, 0x7632, R36 ;  /* 0x000076323c247816 */ /* 0x001fe20000000024 */
[----:B------:R-:W-:Y:S01]  /*5f10*/  VIADD R37, R35, UR6 ;  /* 0x0000000623257c36 */ /* 0x000fe20008000000 */
[----:B------:R-:W-:-:S02]  /*5f20*/  PRMT R38, R61, 0x7632, R38 ;  /* 0x000076323d267816 */ /* 0x000fc40000000026 */
[----:B------:R-:W-:Y:S01]  /*5f30*/  PRMT R39, R62, 0x7632, R39 ;  /* 0x000076323e277816 */ /* 0x000fe20000000027 */
[----:B------:R-:W0:Y:S02]  /*5f40*/  LDS.128 R16, [R3] ;  /* 0x0000000003107984 */ /* 0x000e240000000c00 */
[----:B------:R-:W-:Y:S06]  /*5f50*/  BAR.SYNC.DEFER_BLOCKING 0x0 ;  /* 0x0000000000007b1d */ /* 0x000fec0000010000 */
[----:B------:R-:W-:Y:S02]  /*5f60*/  STSM.16.M88.4 [R56], R40 ;  /* 0x0000002838007844 */ /* 0x000fe40000000200 */
[----:B------:R-:W-:Y:S06]  /*5f70*/  BAR.SYNC.DEFER_BLOCKING 0x0 ;  /* 0x0000000000007b1d */ /* 0x000fec0000010000 */
[----:B------:R-:W3:Y:S02]  /*5f80*/  LDS.128 R12, [R3] ;  /* 0x00000000030c7984 */ /* 0x000ee40000000c00 */
[----:B------:R-:W-:Y:S06]  /*5f90*/  BAR.SYNC.DEFER_BLOCKING 0x0 ;  /* 0x0000000000007b1d */ /* 0x000fec0000010000 */
[----:B------:R-:W-:Y:S02]  /*5fa0*/  STSM.16.M88.4 [R56], R44 ;  /* 0x0000002c38007844 */ /* 0x000fe40000000200 */
[----:B------:R-:W-:Y:S06]  /*5fb0*/  BAR.SYNC.DEFER_BLOCKING 0x0 ;  /* 0x0000000000007b1d */ /* 0x000fec0000010000 */
[----:B------:R-:W4:Y:S02]  /*5fc0*/  LDS.128 R8, [R3] ;  /* 0x0000000003087984 */ /* 0x000f240000000c00 */
[----:B------:R-:W-:Y:S06]  /*5fd0*/  BAR.SYNC.DEFER_BLOCKING 0x0 ;  /* 0x0000000000007b1d */ /* 0x000fec0000010000 */
[----:B------:R-:W-:Y:S02]  /*5fe0*/  STSM.16.M88.4 [R56], R48 ;  /* 0x0000003038007844 */ /* 0x000fe40000000200 */
[----:B------:R-:W-:Y:S06]  /*5ff0*/  BAR.SYNC.DEFER_BLOCKING 0x0 ;  /* 0x0000000000007b1d */ /* 0x000fec0000010000 */
[----:B------:R-:W5:Y:S02]  /*6000*/  LDS.128 R4, [R3] ;  /* 0x0000000003047984 */ /* 0x000f640000000c00 */
[----:B------:R-:W-:Y:S06]  /*6010*/  BAR.SYNC.DEFER_BLOCKING 0x0 ;  /* 0x0000000000007b1d */ /* 0x000fec0000010000 */
[----:B------:R-:W-:Y:S02]  /*6020*/  STSM.16.M88.4 [R56], R52 ;  /* 0x0000003438007844 */ /* 0x000fe40000000200 */
[----:B------:R-:W-:Y:S06]  /*6030*/  BAR.SYNC.DEFER_BLOCKING 0x0 ;  /* 0x0000000000007b1d */ /* 0x000fec0000010000 */
[----:B------:R1:W-:Y:S01]  /*6040*/  @P3 STG.E.U16 desc[UR14][R28.64], R60 ;  /* 0x0000003c1c003986 */ /* 0x0003e2000c10150e */
[----:B------:R-:W-:-:S02]  /*6050*/  ISETP.LT.AND P3, PT, R32, UR7, !P0 ;  /* 0x0000000720007c0c */ /* 0x000fc4000c761270 */
[C---:B------:R-:W-:Y:S01]  /*6060*/  LEA R32, P6, R33.reuse, R0, 0x1 ;  /* 0x0000000021207211 */ /* 0x040fe200078c08ff */
[----:B------:R2:W-:Y:S01]  /*6070*/  @P2 STG.E.U16 desc[UR14][R30.64], R36 ;  /* 0x000000241e002986 */ /* 0x0005e2000c10150e */
[----:B------:R-:W-:Y:S02]  /*6080*/  ISETP.LT.AND P2, PT, R34, UR7, !P0 ;  /* 0x0000000722007c0c */ /* 0x000fe4000c741270 */
[----:B------:R-:W-:Y:S02]  /*6090*/  LEA.HI.X.SX32 R33, R33, R2, 0x1, P6 ;  /* 0x0000000221217211 */ /* 0x000fe400030f0eff */
[----:B-1----:R-:W-:-:S03]  /*60a0*/  LOP3.LUT R29, R228, 0x7, RZ, 0xfc, !PT ;  /* 0x00000007e41d7812 */ /* 0x002fc600078efcff */
[----:B------:R1:W-:Y:S01]  /*60b0*/  @P1 STG.E.U16 desc[UR14][R32.64], R61 ;  /* 0x0000003d20001986 */ /* 0x0003e2000c10150e */
[----:B------:R-:W-:Y:S02]  /*60c0*/  LEA R28, P6, R35, R0, 0x1 ;  /* 0x00000000231c7211 */ /* 0x000fe400078c08ff */
[----:B------:R-:W-:Y:S01]  /*60d0*/  ISETP.LT.AND P1, PT, R29, UR7, !P0 ;  /* 0x000000071d007c0c */ /* 0x000fe2000c721270 */
[----:B--2---:R-:W-:Y:S01]  /*60e0*/  VIADD R31, R37, UR6 ;  /* 0x00000006251f7c36 */ /* 0x004fe20008000000 */
[----:B------:R-:W-:Y:S02]  /*60f0*/  LEA.HI.X.SX32 R29, R35, R2, 0x1, P6 ;  /* 0x00000002231d7211 */ /* 0x000fe400030f0eff */
[C---:B------:R-:W-:Y:S02]  /*6100*/  LEA R34, P6, R37.reuse, R0, 0x1 ;  /* 0x0000000025227211 */ /* 0x040fe400078c08ff */
[----:B------:R-:W-:Y:S01]  /*6110*/  LOP3.LUT R30, R228, 0x8, RZ, 0xfc, !PT ;  /* 0x00000008e41e7812 */ /* 0x000fe200078efcff */
[----:B------:R2:W-:Y:S01]  /*6120*/  @P5 STG.E.U16 desc[UR14][R28.64], R38 ;  /* 0x000000261c005986 */ /* 0x0005e2000c10150e */
[----:B------:R-:W-:Y:S01]  /*6130*/  LEA.HI.X.SX32 R35, R37, R2, 0x1, P6 ;  /* 0x0000000225237211 */ /* 0x000fe200030f0eff */
[----:B-1----:R-:W-:Y:S01]  /*6140*/  VIADD R33, R31, UR6 ;  /* 0x000000061f217c36 */ /* 0x002fe20008000000 */
[----:B------:R-:W-:-:S02]  /*6150*/  ISETP.LT.AND P5, PT, R30, UR7, !P0 ;  /* 0x000000071e007c0c */ /* 0x000fc4000c7a1270 */
[----:B------:R-:W-:Y:S01]  /*6160*/  LEA R30, P6, R31, R0, 0x1 ;  /* 0x000000001f1e7211 */ /* 0x000fe200078c08ff */
[----:B------:R1:W-:Y:S01]  /*6170*/  @P4 STG.E.U16 desc[UR14][R34.64], R62 ;  /* 0x0000003e22004986 */ /* 0x0003e2000c10150e */
[----:B------:R-:W-:Y:S01]  /*6180*/  LOP3.LUT R32, R228, 0x9, RZ, 0xfc, !PT ;  /* 0x00000009e4207812 */ /* 0x000fe200078efcff */
[----:B------:R-:W-:Y:S01]  /*6190*/  VIADD R37, R33, UR6 ;  /* 0x0000000621257c36 */ /* 0x000fe20008000000 */
[----:B------:R-:W-:Y:S02]  /*61a0*/  LEA.HI.X.SX32 R31, R31, R2, 0x1, P6 ;  /* 0x000000021f1f7211 */ /* 0x000fe400030f0eff */
[----:B------:R-:W-:Y:S02]  /*61b0*/  ISETP.LT.AND P4, PT, R32, UR7, !P0 ;  /* 0x0000000720007c0c */ /* 0x000fe4000c781270 */
[----:B------:R-:W-:Y:S01]  /*61c0*/  LEA R32, P6, R33, R0, 0x1 ;  /* 0x0000000021207211 */ /* 0x000fe200078c08ff */
[----:B------:R0:W-:Y:S01]  /*61d0*/  @P3 STG.E.U16 desc[UR14][R30.64], R39 ;  /* 0x000000271e003986 */ /* 0x0001e2000c10150e */
[----:B--2---:R-:W-:-:S02]  /*61e0*/  LOP3.LUT R29, R228, 0xb, RZ, 0xfc, !PT ;  /* 0x0000000be41d7812 */ /* 0x004fc400078efcff */
[----:B------:R-:W-:Y:S01]  /*61f0*/  LEA.HI.X.SX32 R33, R33, R2, 0x1, P6 ;  /* 0x0000000221217211 */ /* 0x000fe200030f0eff */
[C---:B-1----:R-:W-:Y:S01]  /*6200*/  VIADD R35, R37.reuse, UR6 ;  /* 0x0000000625237c36 */ /* 0x042fe20008000000 */
[----:B------:R-:W-:Y:S02]  /*6210*/  LEA R28, P6, R37, R0, 0x1 ;  /* 0x00000000251c7211 */ /* 0x000fe400078c08ff */
[----:B------:R-:W-:Y:S01]  /*6220*/  LOP3.LUT R36, R228, 0xa, RZ, 0xfc, !PT ;  /* 0x0000000ae4247812 */ /* 0x000fe200078efcff */
[----:B------:R1:W-:Y:S01]  /*6230*/  @P2 STG.E.U16 desc[UR14][R32.64], R63 ;  /* 0x0000003f20002986 */ /* 0x0003e2000c10150e */
[----:B------:R-:W-:Y:S02]  /*6240*/  ISETP.LT.AND P2, PT, R29, UR7, !P0 ;  /* 0x000000071d007c0c */ /* 0x000fe4000c741270 */
[----:B------:R-:W-:Y:S01]  /*6250*/  LEA.HI.X.SX32 R29, R37, R2, 0x1, P6 ;  /* 0x00000002251d7211 */ /* 0x000fe200030f0eff */
[----:B0-----:R-:W-:Y:S01]  /*6260*/  VIADD R31, R35, UR6 ;  /* 0x00000006231f7c36 */ /* 0x001fe20008000000 */
[----:B------:R-:W-:-:S02]  /*6270*/  PRMT R37, R63, 0x7632, R37 ;  /* 0x000076323f257816 */ /* 0x000fc40000000025 */
[C---:B------:R-:W-:Y:S02]  /*6280*/  LEA R34, P6, R35.reuse, R0, 0x1 ;  /* 0x0000000023227211 */ /* 0x040fe400078c08ff */
[----:B------:R-:W-:Y:S01]  /*6290*/  LOP3.LUT R30, R228, 0xc, RZ, 0xfc, !PT ;  /* 0x0000000ce41e7812 */ /* 0x000fe200078efcff */
[----:B------:R0:W-:Y:S01]  /*62a0*/  @P1 STG.E.U16 desc[UR14][R28.64], R37 ;  /* 0x000000251c001986 */ /* 0x0001e2000c10150e */
[----:B------:R-:W-:Y:S01]  /*62b0*/  LEA.HI.X.SX32 R35, R35, R2, 0x1, P6 ;  /* 0x0000000223237211 */ /* 0x000fe200030f0eff */
[C---:B-1----:R-:W-:Y:S01]  /*62c0*/  VIADD R33, R31.reuse, UR6 ;  /* 0x000000061f217c36 */ /* 0x042fe20008000000 */
[----:B------:R-:W-:Y:S02]  /*62d0*/  ISETP.LT.AND P1, PT, R30, UR7, !P0 ;  /* 0x000000071e007c0c */ /* 0x000fe4000c721270 */
[----:B------:R-:W-:Y:S01]  /*62e0*/  LEA R30, P6, R31, R0, 0x1 ;  /* 0x000000001f1e7211 */ /* 0x000fe200078c08ff */
[----:B------:R1:W-:Y:S01]  /*62f0*/  @P5 STG.E.U16 desc[UR14][R34.64], R24 ;  /* 0x0000001822005986 */ /* 0x0003e2000c10150e */
[----:B------:R-:W-:-:S02]  /*6300*/  LOP3.LUT R32, R228, 0xd, RZ, 0xfc, !PT ;  /* 0x0000000de4207812 */ /* 0x000fc400078efcff */
[----:B------:R-:W-:Y:S02]  /*6310*/  ISETP.LT.AND P3, PT, R36, UR7, !P0 ;  /* 0x0000000724007c0c */ /* 0x000fe4000c761270 */
[----:B------:R-:W-:Y:S01]  /*6320*/  LEA.HI.X.SX32 R31, R31, R2, 0x1, P6 ;  /* 0x000000021f1f7211 */ /* 0x000fe200030f0eff */
[C---:B0-----:R-:W-:Y:S01]  /*6330*/  VIADD R29, R33.reuse, UR6 ;  /* 0x00000006211d7c36 */ /* 0x041fe20008000000 */
[----:B------:R-:W-:Y:S02]  /*6340*/  ISETP.LT.AND P5, PT, R32, UR7, !P0 ;  /* 0x0000000720007c0c */ /* 0x000fe4000c7a1270 */
[----:B------:R-:W-:Y:S02]  /*6350*/  LEA R32, P6, R33, R0, 0x1 ;  /* 0x0000000021207211 */ /* 0x000fe400078c08ff */
[----:B------:R-:W-:Y:S01]  /*6360*/  PRMT R38, R24, 0x7632, R38 ;  /* 0x0000763218267816 */ /* 0x000fe20000000026 */
[----:B-1----:R-:W-:Y:S01]  /*6370*/  VIADD R35, R29, UR6 ;  /* 0x000000061d237c36 */ /* 0x002fe20008000000 */
[----:B------:R-:W-:-:S02]  /*6380*/  LEA.HI.X.SX32 R33, R33, R2, 0x1, P6 ;  /* 0x0000000221217211 */ /* 0x000fc400030f0eff */
[C---:B------:R-:W-:Y:S01]  /*6390*/  LEA R28, P6, R29.reuse, R0, 0x1 ;  /* 0x000000001d1c7211 */ /* 0x040fe200078c08ff */
[----:B------:R0:W-:Y:S01]  /*63a0*/  @P4 STG.E.U16 desc[UR14][R30.64], R38 ;  /* 0x000000261e004986 */ /* 0x0001e2000c10150e */
[----:B------:R-:W-:Y:S02]  /*63b0*/  LOP3.LUT R24, R228, 0xf, RZ, 0xfc, !PT ;  /* 0x0000000fe4187812 */ /* 0x000fe400078efcff */
[----:B------:R-:W-:Y:S01]  /*63c0*/  LEA.HI.X.SX32 R29, R29, R2, 0x1, P6 ;  /* 0x000000021d1d7211 */ /* 0x000fe200030f0eff */
[----:B------:R1:W-:Y:S01]  /*63d0*/  @P3 STG.E.U16 desc[UR14][R32.64], R25 ;  /* 0x0000001920003986 */ /* 0x0003e2000c10150e */
[----:B------:R-:W-:Y:S02]  /*63e0*/  ISETP.LT.AND P3, PT, R24, UR7, !P0 ;  /* 0x0000000718007c0c */ /* 0x000fe4000c761270 */
[----:B------:R-:W-:Y:S02]  /*63f0*/  LEA R34, P6, R35, R0, 0x1 ;  /* 0x0000000023227211 */ /* 0x000fe400078c08ff */
[----:B------:R-:W-:-:S02]  /*6400*/  LOP3.LUT R24, R228, 0x10, RZ, 0xfc, !PT ;  /* 0x00000010e4187812 */ /* 0x000fc400078efcff */
[----:B------:R-:W-:Y:S01]  /*6410*/  LOP3.LUT R36, R228, 0xe, RZ, 0xfc, !PT ;  /* 0x0000000ee4247812 */ /* 0x000fe200078efcff */
[C---:B0-----:R-:W-:Y:S01]  /*6420*/  VIADD R31, R35.reuse, UR6 ;  /* 0x00000006231f7c36 */ /* 0x041fe20008000000 */
[----:B------:R-:W-:Y:S02]  /*6430*/  LEA.HI.X.SX32 R35, R35, R2, 0x1, P6 ;  /* 0x0000000223237211 */ /* 0x000fe400030f0eff */
[----:B------:R-:W-:Y:S02]  /*6440*/  ISETP.LT.AND P4, PT, R36, UR7, !P0 ;  /* 0x0000000724007c0c */ /* 0x000fe4000c781270 */
[----:B-1----:R-:W-:Y:S01]  /*6450*/  PRMT R33, R25, 0x7632, R33 ;  /* 0x0000763219217816 */ /* 0x002fe20000000021 */
[C---:B------:R-:W-:Y:S01]  /*6460*/  VIADD R25, R31.reuse, UR6 ;  /* 0x000000061f197c36 */ /* 0x040fe20008000000 */
[----:B------:R-:W-:Y:S02]  /*6470*/  LEA R30, P6, R31, R0, 0x1 ;  /* 0x000000001f1e7211 */ /* 0x000fe400078c08ff */
[----:B------:R-:W-:Y:S01]  /*6480*/  LOP3.LUT R32, R228, 0x12, RZ, 0xfc, !PT ;  /* 0x00000012e4207812 */ /* 0x000fe200078efcff */
[----:B------:R0:W-:Y:S01]  /*6490*/  @P2 STG.E.U16 desc[UR14][R28.64], R33 ;  /* 0x000000211c002986 */ /* 0x0001e2000c10150e */
[----:B------:R-:W-:-:S02]  /*64a0*/  ISETP.LT.AND P2, PT, R24, UR7, !P0 ;  /* 0x0000000718007c0c */ /* 0x000fc4000c741270 */
[----:B------:R-:W-:Y:S01]  /*64b0*/  LOP3.LUT R24, R228, 0x11, RZ, 0xfc, !PT ;  /* 0x00000011e4187812 */ /* 0x000fe200078efcff */
[----:B------:R1:W-:Y:S01]  /*64c0*/  @P1 STG.E.U16 desc[UR14][R34.64], R26 ;  /* 0x0000001a22001986 */ /* 0x0003e2000c10150e */
[----:B------:R-:W-:Y:S02]  /*64d0*/  LEA.HI.X.SX32 R31, R31, R2, 0x1, P6 ;  /* 0x000000021f1f7211 */ /* 0x000fe400030f0eff */
[----:B------:R-:W-:Y:S02]  /*64e0*/  ISETP.LT.AND P1, PT, R24, UR7, !P0 ;  /* 0x0000000718007c0c */ /* 0x000fe4000c721270 */
[C---:B------:R-:W-:Y:S01]  /*64f0*/  LEA R24, P6, R25.reuse, R0, 0x1 ;  /* 0x0000000019187211 */ /* 0x040fe200078c08ff */
[----:B0-----:R-:W-:-:S03]  /*6500*/  VIADD R29, R25, UR6 ;  /* 0x00000006191d7c36 */ /* 0x001fc60008000000 */
[----:B------:R-:W-:Y:S02]  /*6510*/  LEA.HI.X.SX32 R25, R25, R2, 0x1, P6 ;  /* 0x0000000219197211 */ /* 0x000fe400030f0eff */
[----:B-1----:R-:W-:Y:S01]  /*6520*/  PRMT R35, R26, 0x7632, R35 ;  /* 0x000076321a237816 */ /* 0x002fe20000000023 */
[C---:B------:R-:W-:Y:S01]  /*6530*/  VIADD R33, R29.reuse, UR6 ;  /* 0x000000061d217c36 */ /* 0x040fe20008000000 */
[C---:B------:R-:W-:Y:S02]  /*6540*/  LEA R28, P6, R29.reuse, R0, 0x1 ;  /* 0x000000001d1c7211 */ /* 0x040fe400078c08ff */
[----:B------:R-:W-:Y:S01]  /*6550*/  LOP3.LUT R26, R228, 0x13, RZ, 0xfc, !PT ;  /* 0x00000013e41a7812 */ /* 0x000fe200078efcff */
[----:B------:R0:W-:Y:S01]  /*6560*/  @P5 STG.E.U16 desc[UR14][R30.64], R35 ;  /* 0x000000231e005986 */ /* 0x0001e2000c10150e */
[----:B------:R-:W-:Y:S02]  /*6570*/  ISETP.LT.AND P5, PT, R32, UR7, !P0 ;  /* 0x0000000720007c0c */ /* 0x000fe4000c7a1270 */
[----:B------:R-:W-:Y:S01]  /*6580*/  LEA.HI.X.SX32 R29, R29, R2, 0x1, P6 ;  /* 0x000000021d1d7211 */ /* 0x000fe200030f0eff */
[----:B------:R1:W-:Y:S01]  /*6590*/  @P4 STG.E.U16 desc[UR14][R24.64], R27 ;  /* 0x0000001b18004986 */ /* 0x0003e2000c10150e */
[----:B------:R-:W-:-:S02]  /*65a0*/  LEA R32, P6, R33, R0, 0x1 ;  /* 0x0000000021207211 */ /* 0x000fc400078c08ff */
[----:B------:R-:W-:Y:S02]  /*65b0*/  PRMT R34, R27, 0x7632, R34 ;  /* 0x000076321b227816 */ /* 0x000fe40000000022 */
[----:B------:R-:W-:Y:S02]  /*65c0*/  ISETP.LT.AND P4, PT, R26, UR7, !P0 ;  /* 0x000000071a007c0c */ /* 0x000fe4000c781270 */
[----:B------:R-:W-:Y:S01]  /*65d0*/  LOP3.LUT R26, R228, 0x14, RZ, 0xfc, !PT ;  /* 0x00000014e41a7812 */ /* 0x000fe200078efcff */
[C---:B0-----:R-:W-:Y:S01]  /*65e0*/  VIADD R31, R33.reuse, UR6 ;  /* 0x00000006211f7c36 */ /* 0x041fe20008000000 */
[----:B------:R-:W-:Y:S01]  /*65f0*/  LEA.HI.X.SX32 R33, R33, R2, 0x1, P6 ;  /* 0x0000000221217211 */ /* 0x000fe200030f0eff */
[----:B------:R0:W-:Y:S01]  /*6600*/  @P3 STG.E.U16 desc[UR14][R28.64], R34 ;  /* 0x000000221c003986 */ /* 0x0001e2000c10150e */
[----:B------:R-:W-:Y:S01]  /*6610*/  ISETP.LT.AND P3, PT, R26, UR7, !P0 ;  /* 0x000000071a007c0c */ /* 0x000fe2000c761270 */
[C---:B-1----:R-:W-:Y:S01]  /*6620*/  VIADD R25, R31.reuse, UR6 ;  /* 0x000000061f197c36 */ /* 0x042fe20008000000 */
[----:B------:R-:W-:Y:S01]  /*6630*/  LEA R30, P6, R31, R0, 0x1 ;  /* 0x000000001f1e7211 */ /* 0x000fe200078c08ff */
[----:B------:R1:W-:Y:S01]  /*6640*/  @P2 STG.E.U16 desc[UR14][R32.64], R20 ;  /* 0x0000001420002986 */ /* 0x0003e2000c10150e */
[----:B------:R-:W-:Y:S01]  /*6650*/  LOP3.LUT R24, R228, 0x15, RZ, 0xfc, !PT ;  /* 0x00000015e4187812 */ /* 0x000fe200078efcff */
[----:B------:R-:W-:Y:S01]  /*6660*/  VIADD R27, R25, UR6 ;  /* 0x00000006191b7c36 */ /* 0x000fe20008000000 */
[----:B------:R-:W-:-:S02]  /*6670*/  LEA.HI.X.SX32 R31, R31, R2, 0x1, P6 ;  /* 0x000000021f1f7211 */ /* 0x000fc400030f0eff */
[----:B------:R-:W-:Y:S02]  /*6680*/  ISETP.LT.AND P2, PT, R24, UR7, !P0 ;  /* 0x0000000718007c0c */ /* 0x000fe4000c741270 */
[----:B------:R-:W-:Y:S01]  /*6690*/  LOP3.LUT R26, R228, 0x16, RZ, 0xfc, !PT ;  /* 0x00000016e41a7812 */ /* 0x000fe200078efcff */
[----:B0-----:R-:W-:Y:S01]  /*66a0*/  VIADD R29, R27, UR6 ;  /* 0x000000061b1d7c36 */ /* 0x001fe20008000000 */
[C---:B------:R-:W-:Y:S02]  /*66b0*/  LEA R24, P6, R25.reuse, R0, 0x1 ;  /* 0x0000000019187211 */ /* 0x040fe400078c08ff */
[----:B-1----:R-:W-:Y:S02]  /*66c0*/  PRMT R33, R20, 0x7632, R33 ;  /* 0x0000763214217816 */ /* 0x002fe40000000021 */
[----:B------:R-:W-:Y:S02]  /*66d0*/  LEA.HI.X.SX32 R25, R25, R2, 0x1, P6 ;  /* 0x0000000219197211 */ /* 0x000fe400030f0eff */
[----:B------:R-:W-:Y:S01]  /*66e0*/  LOP3.LUT R20, R228, 0x17, RZ, 0xfc, !PT ;  /* 0x00000017e4147812 */ /* 0x000fe200078efcff */
[----:B------:R0:W-:Y:S01]  /*66f0*/  @P1 STG.E.U16 desc[UR14][R30.64], R33 ;  /* 0x000000211e001986 */ /* 0x0001e2000c10150e */
[----:B------:R-:W-:-:S02]  /*6700*/  ISETP.LT.AND P1, PT, R26, UR7, !P0 ;  /* 0x000000071a007c0c */ /* 0x000fc4000c721270 */
[C---:B------:R-:W-:Y:S01]  /*6710*/  LEA R26, P6, R27.reuse, R0, 0x1 ;  /* 0x000000001b1a7211 */ /* 0x040fe200078c08ff */
[----:B------:R1:W-:Y:S01]  /*6720*/  @P5 STG.E.U16 desc[UR14][R24.64], R21 ;  /* 0x0000001518005986 */ /* 0x0003e2000c10150e */
[----:B------:R-:W-:Y:S02]  /*6730*/  ISETP.LT.AND P5, PT, R20, UR7, !P0 ;  /* 0x0000000714007c0c */ /* 0x000fe4000c7a1270 */
[----:B------:R-:W-:Y:S02]  /*6740*/  LEA.HI.X.SX32 R27, R27, R2, 0x1, P6 ;  /* 0x000000021b1b7211 */ /* 0x000fe400030f0eff */
[C---:B------:R-:W-:Y:S02]  /*6750*/  LEA R28, P6, R29.reuse, R0, 0x1 ;  /* 0x000000001d1c7211 */ /* 0x040fe400078c08ff */
[----:B------:R-:W-:Y:S01]  /*6760*/  LOP3.LUT R20, R228, 0x18, RZ, 0xfc, !PT ;  /* 0x00000018e4147812 */ /* 0x000fe200078efcff */
[C---:B0-----:R-:W-:Y:S01]  /*6770*/  VIADD R31, R29.reuse, UR6 ;  /* 0x000000061d1f7c36 */ /* 0x041fe20008000000 */
[----:B------:R-:W-:-:S02]  /*6780*/  LEA.HI.X.SX32 R29, R29, R2, 0x1, P6 ;  /* 0x000000021d1d7211 */ /* 0x000fc400030f0eff */
[----:B-1----:R-:W-:Y:S01]  /*6790*/  PRMT R25, R21, 0x7632, R25 ;  /* 0x0000763215197816 */ /* 0x002fe20000000019 */
[C---:B------:R-:W-:Y:S01]  /*67a0*/  VIADD R21, R31.reuse, UR6 ;  /* 0x000000061f157c36 */ /* 0x040fe20008000000 */
[C---:B------:R-:W-:Y:S02]  /*67b0*/  LEA R30, P6, R31.reuse, R0, 0x1 ;  /* 0x000000001f1e7211 */ /* 0x040fe400078c08ff */
[----:B------:R-:W-:Y:S01]  /*67c0*/  LOP3.LUT R24, R228, 0x1a, RZ, 0xfc, !PT ;  /* 0x0000001ae4187812 */ /* 0x000fe200078efcff */
[----:B------:R0:W-:Y:S01]  /*67d0*/  @P4 STG.E.U16 desc[UR14][R26.64], R25 ;  /* 0x000000191a004986 */ /* 0x0001e2000c10150e */
[----:B------:R-:W-:Y:S02]  /*67e0*/  ISETP.LT.AND P4, PT, R20, UR7, !P0 ;  /* 0x0000000714007c0c */ /* 0x000fe4000c781270 */
[----:B------:R-:W-:Y:S01]  /*67f0*/  LOP3.LUT R20, R228, 0x19, RZ, 0xfc, !PT ;  /* 0x00000019e4147812 */ /* 0x000fe200078efcff */
[----:B------:R1:W-:Y:S01]  /*6800*/  @P3 STG.E.U16 desc[UR14][R28.64], R22 ;  /* 0x000000161c003986 */ /* 0x0003e2000c10150e */
[----:B------:R-:W-:-:S02]  /*6810*/  LEA.HI.X.SX32 R31, R31, R2, 0x1, P6 ;  /* 0x000000021f1f7211 */ /* 0x000fc400030f0eff */
[----:B------:R-:W-:Y:S02]  /*6820*/  ISETP.LT.AND P3, PT, R20, UR7, !P0 ;  /* 0x0000000714007c0c */ /* 0x000fe4000c761270 */
[C---:B------:R-:W-:Y:S01]  /*6830*/  LEA R20, P6, R21.reuse, R0, 0x1 ;  /* 0x0000000015147211 */ /* 0x040fe200078c08ff */
[----:B0-----:R-:W-:-:S03]  /*6840*/  VIADD R25, R21, UR6 ;  /* 0x0000000615197c36 */ /* 0x001fc60008000000 */
[----:B------:R-:W-:Y:S02]  /*6850*/  LEA.HI.X.SX32 R21, R21, R2, 0x1, P6 ;  /* 0x0000000215157211 */ /* 0x000fe400030f0eff */
[----:B-1----:R-:W-:Y:S01]  /*6860*/  PRMT R29, R22, 0x7632, R29 ;  /* 0x00007632161d7816 */ /* 0x002fe2000000001d */
[----:B------:R-:W-:Y:S01]  /*6870*/  VIADD R27, R25, UR6 ;  /* 0x00000006191b7c36 */ /* 0x000fe20008000000 */
[----:B------:R-:W-:-:S03]  /*6880*/  LOP3.LUT R22, R228, 0x1b, RZ, 0xfc, !PT ;  /* 0x0000001be4167812 */ /* 0x000fc600078efcff */
[----:B------:R0:W-:Y:S01]  /*6890*/  @P2 STG.E.U16 desc[UR14][R30.64], R29 ;  /* 0x0000001d1e002986 */ /* 0x0001e2000c10150e */
[----:B------:R-:W-:Y:S02]  /*68a0*/  ISETP.LT.AND P2, PT, R24, UR7, !P0 ;  /* 0x0000000718007c0c */ /* 0x000fe4000c741270 */
[C---:B------:R-:W-:Y:S01]  /*68b0*/  LEA R24, P6, R25.reuse, R0, 0x1 ;  /* 0x0000000019187211 */ /* 0x040fe200078c08ff */
[----:B------:R1:W-:Y:S01]  /*68c0*/  @P1 STG.E.U16 desc[UR14][R20.64], R23 ;  /* 0x0000001714001986 */ /* 0x0003e2000c10150e */
[----:B------:R-:W-:Y:S02]  /*68d0*/  ISETP.LT.AND P1, PT, R22, UR7, !P0 ;  /* 0x0000000716007c0c */ /* 0x000fe4000c721270 */
[----:B------:R-:W-:Y:S02]  /*68e0*/  LEA.HI.X.SX32 R25, R25, R2, 0x1, P6 ;  /* 0x0000000219197211 */ /* 0x000fe400030f0eff */
[C---:B------:R-:W-:Y:S02]  /*68f0*/  LEA R26, P6, R27.reuse, R0, 0x1 ;  /* 0x000000001b1a7211 */ /* 0x040fe400078c08ff */
[----:B------:R-:W-:Y:S01]  /*6900*/  LOP3.LUT R22, R228, 0x1c, RZ, 0xfc, !PT ;  /* 0x0000001ce4167812 */ /* 0x000fe200078efcff */
[----:B0-----:R-:W-:Y:S01]  /*6910*/  VIADD R29, R27, UR6 ;  /* 0x000000061b1d7c36 */ /* 0x001fe20008000000 */
[----:B------:R-:W-:-:S02]  /*6920*/  PRMT R30, R23, 0x7632, R30 ;  /* 0x00007632171e7816 */ /* 0x000fc4000000001e */
[----:B------:R-:W-:Y:S01]  /*6930*/  LEA.HI.X.SX32 R27, R27, R2, 0x1, P6 ;  /* 0x000000021b1b7211 */ /* 0x000fe200030f0eff */
[C---:B-1----:R-:W-:Y:S01]  /*6940*/  VIADD R21, R29.reuse, UR6 ;  /* 0x000000061d157c36 */ /* 0x042fe20008000000 */
[----:B------:R-:W-:Y:S01]  /*6950*/  LEA R28, P6, R29, R0, 0x1 ;  /* 0x000000001d1c7211 */ /* 0x000fe200078c08ff */
[----:B------:R0:W-:Y:S01]  /*6960*/  @P5 STG.E.U16 desc[UR14][R24.64], R30 ;  /* 0x0000001e18005986 */ /* 0x0001e2000c10150e */
[----:B------:R-:W-:Y:S01]  /*6970*/  LOP3.LUT R20, R228, 0x1d, RZ, 0xfc, !PT ;  /* 0x0000001de4147812 */ /* 0x000fe200078efcff */
[----:B------:R-:W-:Y:S01]  /*6980*/  VIADD R23, R21, UR6 ;  /* 0x0000000615177c36 */ /* 0x000fe20008000000 */
[----:B------:R-:W-:Y:S01]  /*6990*/  LEA.HI.X.SX32 R29, R29, R2, 0x1, P6 ;  /* 0x000000021d1d7211 */ /* 0x000fe200030f0eff */
[----:B------:R1:W-:Y:S01]  /*69a0*/  @P4 STG.E.U16 desc[UR14][R26.64], R16 ;  /* 0x000000101a004986 */ /* 0x0003e2000c10150e */
[----:B------:R-:W-:Y:S02]  /*69b0*/  ISETP.LT.AND P5, PT, R22, UR7, !P0 ;  /* 0x0000000716007c0c */ /* 0x000fe4000c7a1270 */
[----:B------:R-:W-:-:S02]  /*69c0*/  ISETP.LT.AND P4, PT, R20, UR7, !P0 ;  /* 0x0000000714007c0c */ /* 0x000fc4000c781270 */
[----:B------:R-:W-:Y:S02]  /*69d0*/  LOP3.LUT R22, R228, 0x1e, RZ, 0xfc, !PT ;  /* 0x0000001ee4167812 */ /* 0x000fe400078efcff */
[----:B------:R-:W-:Y:S01]  /*69e0*/  LEA R20, P6, R21, R0, 0x1 ;  /* 0x0000000015147211 */ /* 0x000fe200078c08ff */
[----:B0-----:R-:W-:-:S03]  /*69f0*/  VIADD R25, R23, UR6 ;  /* 0x0000000617197c36 */ /* 0x001fc60008000000 */
[----:B------:R-:W-:Y:S02]  /*6a00*/  LEA.HI.X.SX32 R21, R21, R2, 0x1, P6 ;  /* 0x0000000215157211 */ /* 0x000fe400030f0eff */
[----:B-1----:R-:W-:Y:S02]  /*6a10*/  PRMT R27, R16, 0x7632, R27 ;  /* 0x00007632101b7816 */ /* 0x002fe4000000001b */
        /* <DEDUP_REMOVED lines=44> */
[----:B---3--:R1:W-:Y:S01]  /*6ce0*/  @P1 STG.E.U16 desc[UR14][R22.64], R12 ;  /* 0x0000000c16001986 */ /* 0x0083e2000c10150e */
        /* <DEDUP_REMOVED lines=51> */
[----:B----4-:R1:W-:Y:S01]  /*7020*/  @P3 STG.E.U16 desc[UR14][R18.64], R8 ;  /* 0x0000000812003986 */ /* 0x0103e2000c10150e */
        /* <DEDUP_REMOVED lines=13> */
[----:B------:R-:W-:Y:S01]  /*7100*/  LEA.HI.X.SX32 R15, R15, R2, 0x1, P6 ;  /* 0x000000020f0f7211 */ /* 0x000fe200030f0eff */
[----:B------:R2:W3:Y:S01]  /*7110*/  LDS.128 R20, [R3] ;  /* 0x0000000003147984 */ /* 0x0004e20000000c00 */
        /* <DEDUP_REMOVED lines=14> */
[C---:B------:R-:W-:Y:S02]  /*7200*/  LEA R8, P6, R9.reuse, R0, 0x1 ;  /* 0x0000000009087211 */ /* 0x040fe400078c08ff */
[----:B--2---:R-:W-:Y:S01]  /*7210*/  LOP3.LUT R3, R228, 0x3a, RZ, 0xfc, !PT ;  /* 0x0000003ae4037812 */ /* 0x004fe200078efcff */
[C---:B0-----:R-:W-:Y:S01]  /*7220*/  VIADD R13, R9.reuse, UR6 ;  /* 0x00000006090d7c36 */ /* 0x041fe20008000000 */
        /* <DEDUP_REMOVED lines=16> */
[C---:B------:R-:W-:Y:S01]  /*7330*/  LEA R16, P6, R17.reuse, R0, 0x1 ;  /* 0x0000000011107211 */ /* 0x040fe200078c08ff */
[----:B------:R-:W-:Y:S01]  /*7340*/  @P1 STG.E.U16 desc[UR14][R12.64], R18 ;  /* 0x000000120c001986 */ /* 0x000fe2000c10150e */
[----:B------:R-:W-:Y:S02]  /*7350*/  LOP3.LUT R9, R228, 0x35, RZ, 0xfc, !PT ;  /* 0x00000035e4097812 */ /* 0x000fe400078efcff */
[----:B------:R-:W-:Y:S01]  /*7360*/  LEA.HI.X.SX32 R17, R17, R2, 0x1, P6 ;  /* 0x0000000211117211 */ /* 0x000fe200030f0eff */
[----:B-----5:R0:W-:Y:S01]  /*7370*/  @P5 STG.E.U16 desc[UR14][R14.64], R4 ;  /* 0x000000040e005986 */ /* 0x0201e2000c10150e */
[----:B------:R-:W-:Y:S02]  /*7380*/  LEA R8, P6, R11, R0, 0x1 ;  /* 0x000000000b087211 */ /* 0x000fe400078c08ff */
[----:B------:R-:W-:-:S02]  /*7390*/  ISETP.LT.AND P5, PT, R9, UR7, !P0 ;  /* 0x0000000709007c0c */ /* 0x000fc4000c7a1270 */
[----:B------:R-:W-:Y:S02]  /*73a0*/  ISETP.LT.AND P1, PT, R10, UR7, !P0 ;  /* 0x000000070a007c0c */ /* 0x000fe4000c721270 */
[C---:B------:R-:W-:Y:S01]  /*73b0*/  LEA.HI.X.SX32 R9, R11.reuse, R2, 0x1, P6 ;  /* 0x000000020b097211 */ /* 0x040fe200030f0eff */
[----:B------:R-:W-:Y:S01]  /*73c0*/  VIADD R11, R11, UR6 ;  /* 0x000000060b0b7c36 */ /* 0x000fe20008000000 */
[----:B------:R-:W-:Y:S02]  /*73d0*/  LOP3.LUT R10, R228, 0x36, RZ, 0xfc, !PT ;  /* 0x00000036e40a7812 */ /* 0x000fe400078efcff */
[----:B0-----:R-:W-:Y:S01]  /*73e0*/  PRMT R15, R4, 0x7632, R15 ;  /* 0x00007632040f7816 */ /* 0x001fe2000000000f */
[----:B------:R-:W-:Y:S01]  /*73f0*/  VIADD R13, R11, UR6 ;  /* 0x000000060b0d7c36 */ /* 0x000fe20008000000 */
[----:B------:R-:W-:Y:S02]  /*7400*/  LOP3.LUT R4, R228, 0x37, RZ, 0xfc, !PT ;  /* 0x00000037e4047812 */ /* 0x000fe400078efcff */
[----:B------:R-:W-:Y:S01]  /*7410*/  PRMT R14, R5, 0x7632, R14 ;  /* 0x00007632050e7816 */ /* 0x000fe2000000000e */
        /* <DEDUP_REMOVED lines=9> */
[----:B------:R-:W-:Y:S01]  /*74b0*/  LEA.HI.X.SX32 R13, R13, R2, 0x1, P6 ;  /* 0x000000020d0d7211 */ /* 0x000fe200030f0eff */
[----:B------:R0:W-:Y:S01]  /*74c0*/  @P2 STG.E.U16 desc[UR14][R10.64], R14 ;  /* 0x0000000e0a002986 */ /* 0x0001e2000c10150e */
[----:B------:R-:W-:Y:S01]  /*74d0*/  ISETP.LT.AND P2, PT, R4, UR7, !P0 ;  /* 0x0000000704007c0c */ /* 0x000fe2000c741270 */
[C---:B-1----:R-:W-:Y:S01]  /*74e0*/  VIADD R9, R15.reuse, UR6 ;  /* 0x000000060f097c36 */ /* 0x042fe20008000000 */
[----:B------:R-:W-:Y:S01]  /*74f0*/  LOP3.LUT R5, R228, 0x39, RZ, 0xfc, !PT ;  /* 0x00000039e4057812 */ /* 0x000fe200078efcff */
[----:B------:R1:W-:Y:S01]  /*7500*/  @P1 STG.E.U16 desc[UR14][R12.64], R6 ;  /* 0x000000060c001986 */ /* 0x0003e2000c10150e */
[----:B------:R-:W-:-:S02]  /*7510*/  LEA R4, P6, R15, R0, 0x1 ;  /* 0x000000000f047211 */ /* 0x000fc400078c08ff */
[----:B------:R-:W-:Y:S02]  /*7520*/  ISETP.LT.AND P1, PT, R5, UR7, !P0 ;  /* 0x0000000705007c0c */ /* 0x000fe4000c721270 */
[----:B------:R-:W-:Y:S02]  /*7530*/  LEA.HI.X.SX32 R5, R15, R2, 0x1, P6 ;  /* 0x000000020f057211 */ /* 0x000fe400030f0eff */
[----:B------:R-:W-:Y:S01]  /*7540*/  PRMT R15, R6, 0x7632, R15 ;  /* 0x00007632060f7816 */ /* 0x000fe2000000000f */
[C---:B0-----:R-:W-:Y:S01]  /*7550*/  VIADD R11, R9.reuse, UR6 ;  /* 0x00000006090b7c36 */ /* 0x041fe20008000000 */
[----:B------:R-:W-:Y:S02]  /*7560*/  LEA R8, P6, R9, R0, 0x1 ;  /* 0x0000000009087211 */ /* 0x000fe400078c08ff */
[----:B------:R-:W-:Y:S01]  /*7570*/  PRMT R14, R7, 0x7632, R14 ;  /* 0x00007632070e7816 */ /* 0x000fe2000000000e */
[----:B-1----:R-:W-:Y:S01]  /*7580*/  VIADD R13, R11, UR6 ;  /* 0x000000060b0d7c36 */ /* 0x002fe20008000000 */
[----:B------:R-:W-:Y:S01]  /*7590*/  LEA.HI.X.SX32 R9, R9, R2, 0x1, P6 ;  /* 0x0000000209097211 */ /* 0x000fe200030f0eff */
[----:B------:R0:W-:Y:S01]  /*75a0*/  @P5 STG.E.U16 desc[UR14][R4.64], R15 ;  /* 0x0000000f04005986 */ /* 0x0001e2000c10150e */
[----:B------:R-:W-:-:S02]  /*75b0*/  LEA R10, P6, R11, R0, 0x1 ;  /* 0x000000000b0a7211 */ /* 0x000fc400078c08ff */
[----:B------:R-:W-:Y:S01]  /*75c0*/  ISETP.LT.AND P5, PT, R3, UR7, !P0 ;  /* 0x0000000703007c0c */ /* 0x000fe2000c7a1270 */
[----:B------:R1:W-:Y:S01]  /*75d0*/  @P4 STG.E.U16 desc[UR14][R8.64], R7 ;  /* 0x0000000708004986 */ /* 0x0003e2000c10150e */
[----:B------:R-:W-:Y:S02]  /*75e0*/  LEA.HI.X.SX32 R11, R11, R2, 0x1, P6 ;  /* 0x000000020b0b7211 */ /* 0x000fe400030f0eff */
[C---:B------:R-:W-:Y:S02]  /*75f0*/  LEA R12, P6, R13.reuse, R0, 0x1 ;  /* 0x000000000d0c7211 */ /* 0x040fe400078c08ff */
[C---:B------:R-:W-:Y:S01]  /*7600*/  LOP3.LUT R3, R228.reuse, 0x3b, RZ, 0xfc, !PT ;  /* 0x0000003be4037812 */ /* 0x040fe200078efcff */
[----:B------:R2:W-:Y:S01]  /*7610*/  @P3 STG.E.U16 desc[UR14][R10.64], R14 ;  /* 0x0000000e0a003986 */ /* 0x0005e2000c10150e */
[C---:B0-----:R-:W-:Y:S01]  /*7620*/  VIADD R5, R13.reuse, UR6 ;  /* 0x000000060d057c36 */ /* 0x041fe20008000000 */
[----:B------:R-:W-:Y:S02]  /*7630*/  LEA.HI.X.SX32 R13, R13, R2, 0x1, P6 ;  /* 0x000000020d0d7211 */ /* 0x000fe400030f0eff */
[----:B------:R-:W-:Y:S01]  /*7640*/  ISETP.LT.AND P4, PT, R3, UR7, !P0 ;  /* 0x0000000703007c0c */ /* 0x000fe2000c781270 */
[C---:B-1----:R-:W-:Y:S01]  /*7650*/  VIADD R7, R5.reuse, UR6 ;  /* 0x0000000605077c36 */ /* 0x042fe20008000000 */
[----:B------:R-:W-:Y:S01]  /*7660*/  LEA R4, P6, R5, R0, 0x1 ;  /* 0x0000000005047211 */ /* 0x000fe200078c08ff */
[----:B---3--:R0:W-:Y:S01]  /*7670*/  @P2 STG.E.U16 desc[UR14][R12.64], R20 ;  /* 0x000000140c002986 */ /* 0x0081e2000c10150e */
[----:B------:R-:W-:Y:S01]  /*7680*/  LOP3.LUT R3, R228, 0x3c, RZ, 0xfc, !PT ;  /* 0x0000003ce4037812 */ /* 0x000fe200078efcff */
[----:B------:R-:W-:Y:S01]  /*7690*/  VIADD R9, R7, UR6 ;  /* 0x0000000607097c36 */ /* 0x000fe20008000000 */
[----:B------:R-:W-:-:S02]  /*76a0*/  LEA.HI.X.SX32 R5, R5, R2, 0x1, P6 ;  /* 0x0000000205057211 */ /* 0x000fc400030f0eff */
[----:B------:R-:W-:Y:S01]  /*76b0*/  LEA R6, P6, R7, R0, 0x1 ;  /* 0x0000000007067211 */ /* 0x000fe200078c08ff */
[----:B--2---:R-:W-:Y:S01]  /*76c0*/  VIADD R11, R9, UR6 ;  /* 0x00000006090b7c36 */ /* 0x004fe20008000000 */
[----:B------:R-:W-:Y:S02]  /*76d0*/  ISETP.LT.AND P3, PT, R3, UR7, !P0 ;  /* 0x0000000703007c0c */ /* 0x000fe4000c761270 */
[----:B------:R-:W-:Y:S01]  /*76e0*/  LOP3.LUT R3, R228, 0x3d, RZ, 0xfc, !PT ;  /* 0x0000003de4037812 */ /* 0x000fe200078efcff */
[----:B------:R-:W-:Y:S01]  /*76f0*/  VIADD R15, R11, UR6 ;  /* 0x000000060b0f7c36 */ /* 0x000fe20008000000 */
[----:B------:R-:W-:Y:S02]  /*7700*/  LEA.HI.X.SX32 R7, R7, R2, 0x1, P6 ;  /* 0x0000000207077211 */ /* 0x000fe400030f0eff */
[----:B0-----:R-:W-:Y:S01]  /*7710*/  PRMT R13, R20, 0x7632, R13 ;  /* 0x00007632140d7816 */ /* 0x001fe2000000000d */
[----:B------:R-:W-:Y:S01]  /*7720*/  VIADD R17, R15, UR6 ;  /* 0x000000060f117c36 */ /* 0x000fe20008000000 */
[----:B------:R-:W-:-:S02]  /*7730*/  LEA R10, P6, R11, R0, 0x1 ;  /* 0x000000000b0a7211 */ /* 0x000fc400078c08ff */
[----:B------:R-:W-:Y:S01]  /*7740*/  ISETP.LT.AND P2, PT, R3, UR7, !P0 ;  /* 0x0000000703007c0c */ /* 0x000fe2000c741270 */
[----:B------:R0:W-:Y:S01]  /*7750*/  @P1 STG.E.U16 desc[UR14][R4.64], R13 ;  /* 0x0000000d04001986 */ /* 0x0001e2000c10150e */
[----:B------:R-:W-:Y:S01]  /*7760*/  LEA R8, P1, R9, R0, 0x1 ;  /* 0x0000000009087211 */ /* 0x000fe200078208ff */
[----:B------:R-:W-:Y:S01]  /*7770*/  VIADD R19, R17, UR6 ;  /* 0x0000000611137c36 */ /* 0x000fe20008000000 */
[----:B------:R-:W-:Y:S01]  /*7780*/  LOP3.LUT R3, R228, 0x3e, RZ, 0xfc, !PT ;  /* 0x0000003ee4037812 */ /* 0x000fe200078efcff */
[----:B------:R1:W-:Y:S01]  /*7790*/  @P5 STG.E.U16 desc[UR14][R6.64], R21 ;  /* 0x0000001506005986 */ /* 0x0003e2000c10150e */
[-C--:B------:R-:W-:Y:S02]  /*77a0*/  LEA.HI.X.SX32 R9, R9, R2.reuse, 0x1, P1 ;  /* 0x0000000209097211 */ /* 0x080fe400008f0eff */
[----:B------:R-:W-:Y:S02]  /*77b0*/  LEA.HI.X.SX32 R11, R11, R2, 0x1, P6 ;  /* 0x000000020b0b7211 */ /* 0x000fe400030f0eff */
[----:B------:R-:W-:-:S02]  /*77c0*/  LEA R12, P6, R15, R0, 0x1 ;  /* 0x000000000f0c7211 */ /* 0x000fc400078c08ff */
[----:B------:R-:W-:Y:S02]  /*77d0*/  LOP3.LUT R228, R228, 0x3f, RZ, 0xfc, !PT ;  /* 0x0000003fe4e47812 */ /* 0x000fe400078efcff */
[----:B0-----:R-:W-:Y:S02]  /*77e0*/  LEA R4, P1, R17, R0, 0x1 ;  /* 0x0000000011047211 */ /* 0x001fe400078208ff */
[-C--:B------:R-:W-:Y:S02]  /*77f0*/  LEA.HI.X.SX32 R13, R15, R2.reuse, 0x1, P6 ;  /* 0x000000020f0d7211 */ /* 0x080fe400030f0eff */
[----:B------:R-:W-:Y:S02]  /*7800*/  LEA.HI.X.SX32 R5, R17, R2, 0x1, P1 ;  /* 0x0000000211057211 */ /* 0x000fe400008f0eff */
[----:B------:R-:W-:Y:S02]  /*7810*/  ISETP.LT.AND P1, PT, R3, UR7, !P0 ;  /* 0x0000000703007c0c */ /* 0x000fe4000c721270 */
[----:B------:R-:W-:-:S02]  /*7820*/  ISETP.LT.AND P0, PT, R228, UR7, !P0 ;  /* 0x00000007e4007c0c */ /* 0x000fc4000c701270 */
[----:B------:R-:W-:Y:S02]  /*7830*/  LEA R14, P6, R19, R0, 0x1 ;  /* 0x00000000130e7211 */ /* 0x000fe400078c08ff */
[----:B------:R-:W-:Y:S02]  /*7840*/  PRMT R0, R21, 0x7632, R0 ;  /* 0x0000763215007816 */ /* 0x000fe40000000000 */
[----:B------:R-:W-:Y:S02]  /*7850*/  LEA.HI.X.SX32 R15, R19, R2, 0x1, P6 ;  /* 0x00000002130f7211 */ /* 0x000fe400030f0eff */
[----:B------:R-:W-:Y:S01]  /*7860*/  PRMT R2, R22, 0x7632, R2 ;  /* 0x0000763216027816 */ /* 0x000fe20000000002 */
[----:B------:R1:W-:Y:S04]  /*7870*/  @P4 STG.E.U16 desc[UR14][R8.64], R0 ;  /* 0x0000000008004986 */ /* 0x0003e8000c10150e */
[----:B------:R1:W-:Y:S04]  /*7880*/  @P3 STG.E.U16 desc[UR14][R10.64], R22 ;  /* 0x000000160a003986 */ /* 0x0003e8000c10150e */
[----:B------:R1:W-:Y:S04]  /*7890*/  @P2 STG.E.U16 desc[UR14][R12.64], R2 ;  /* 0x000000020c002986 */ /* 0x0003e8000c10150e */
[----:B------:R1:W-:Y:S01]  /*78a0*/  @P1 STG.E.U16 desc[UR14][R4.64], R23 ;  /* 0x0000001704001986 */ /* 0x0003e2000c10150e */
[----:B------:R-:W-:Y:S05]  /*78b0*/  @!P0 EXIT ;  /* 0x000000000000894d */ /* 0x000fea0003800000 */
[----:B-1----:R-:W-:-:S05]  /*78c0*/  PRMT R7, R23, 0x7632, R7 ;  /* 0x0000763217077816 */ /* 0x002fca0000000007 */
[----:B------:R-:W-:Y:S01]  /*78d0*/  STG.E.U16 desc[UR14][R14.64], R7 ;  /* 0x000000070e007986 */ /* 0x000fe2000c10150e */
[----:B------:R-:W-:Y:S05]  /*78e0*/  EXIT ;  /* 0x000000000000794d */ /* 0x000fea0003800000 */
.L_x_2:
[----:B------:R-:W-:-:S00]  /*78f0*/  BRA `(.L_x_2) ;  /* 0xfffffffc00fc7947 */ /* 0x000fc0000383ffff */
[----:B------:R-:W-:-:S00]  /*7900*/  NOP ;  /* 0x0000000000007918 */ /* 0x000fc00000000000 */
[----:B------:R-:W-:-:S00]  /*7910*/  NOP ;  /* 0x0000000000007918 */ /* 0x000fc00000000000 */
[----:B------:R-:W-:-:S00]  /*7920*/  NOP ;  /* 0x0000000000007918 */ /* 0x000fc00000000000 */
[----:B------:R-:W-:-:S00]  /*7930*/  NOP ;  /* 0x0000000000007918 */ /* 0x000fc00000000000 */
[----:B------:R-:W-:-:S00]  /*7940*/  NOP ;  /* 0x0000000000007918 */ /* 0x000fc00000000000 */
[----:B------:R-:W-:-:S00]  /*7950*/  NOP ;  /* 0x0000000000007918 */ /* 0x000fc00000000000 */
[----:B------:R-:W-:-:S00]  /*7960*/  NOP ;  /* 0x0000000000007918 */ /* 0x000fc00000000000 */
[----:B------:R-:W-:-:S00]  /*7970*/  NOP ;  /* 0x0000000000007918 */ /* 0x000fc00000000000 */
.L_x_3:


//--------------------- .nv.shared.matmul_kernel  --------------------------
	.section	.nv.shared.matmul_kernel,"aw",@nobits
	.sectionflags	@""
	.align	16
	.zero		1024


//--------------------- .nv.shared.reserved.0     --------------------------
	.section	.nv.shared.reserved.0,"aw",@nobits
	.weak		__nv_reservedSMEM_offset_0_alias
	.size		__nv_reservedSMEM_offset_0_alias, 0, 0
	.other		__nv_reservedSMEM_offset_0_alias,@"STO_CUDA_RESERVED_SHARED STV_DEFAULT"
__nv_reservedSMEM_offset_0_alias:
	.zero		0


//--------------------- .nv.constant0.matmul_kernel --------------------------
	.section	.nv.constant0.matmul_kernel,"a",@progbits
	.sectionflags	@""
	.align	4
.nv.constant0.matmul_kernel:
	.zero		608


//--------------------- SYMBOLS --------------------------

	.type		.nv.reservedSmem.offset0,@object
	.size		.nv.reservedSmem.offset0,0x4
